// auto-generated by cutlass_sweep.gemm — config: {"arch": "sm_100", "cluster_m": 1, "cluster_n": 8, "dtype": "fp16", "dtype_b": "fp16", "layout": "tn", "stages": 6, "tile_k": 64, "tile_m": 128, "tile_n": 128}
#include "cutlass/cutlass.h"
#include "cutlass/gemm/collective/collective_builder.hpp"
#include "cutlass/gemm/device/gemm_universal_adapter.h"
#include "cutlass/gemm/kernel/gemm_universal.hpp"
#include "cutlass/epilogue/collective/collective_builder.hpp"

using ElemA = cutlass::half_t;
using ElemB = cutlass::half_t;
using ElemCD = cutlass::half_t;
using Acc  = float;
using TileShape    = cute::Shape<cute::_128, cute::_128, cute::_64>;
using ClusterShape = cute::Shape<cute::_1, cute::_8, cute::_1>;

using CollectiveEpilogue = typename cutlass::epilogue::collective::CollectiveBuilder<
    cutlass::arch::Sm100, cutlass::arch::OpClassTensorOp,
    TileShape, ClusterShape,
    cutlass::epilogue::collective::EpilogueTileAuto,
    Acc, Acc,
    ElemCD, cutlass::layout::RowMajor, 128 / cutlass::sizeof_bits<ElemCD>::value,
    ElemCD, cutlass::layout::RowMajor, 128 / cutlass::sizeof_bits<ElemCD>::value,
    cutlass::epilogue::collective::EpilogueScheduleAuto
  >::CollectiveOp;

using CollectiveMainloop = typename cutlass::gemm::collective::CollectiveBuilder<
    cutlass::arch::Sm100, cutlass::arch::OpClassTensorOp,
    ElemA, cutlass::layout::ColumnMajor, 128 / cutlass::sizeof_bits<ElemA>::value,
    ElemB, cutlass::layout::RowMajor, 128 / cutlass::sizeof_bits<ElemB>::value,
    Acc,
    TileShape, ClusterShape,
    cutlass::gemm::collective::StageCount<6>,
    cutlass::gemm::collective::KernelScheduleAuto
  >::CollectiveOp;

using GemmKernel = cutlass::gemm::kernel::GemmUniversal<
    cute::Shape<int,int,int,int>,
    CollectiveMainloop,
    CollectiveEpilogue
>;
using Gemm = cutlass::gemm::device::GemmUniversalAdapter<GemmKernel>;

// Force the device kernel symbol into the cubin without needing a host main.
auto* _anchor = &cutlass::device_kernel<GemmKernel>;


// ===== COMPILED SASS (sm_100a) =====

	.target	sm_100a

	.elftype	@"ET_EXEC"


//--------------------- .note.nv.tkinfo           --------------------------
	.section	.note.nv.tkinfo,"",@"SHT_NOTE"
	.sectionflags	@"SHF_NOTE_NV_TKINFO"
	.tkinfo
        /*0018*/ 	.word	0x00000002
        /*0030*/ 	.string	""
        /*0030*/ 	.string	"ptxas"
        /*0030*/ 	.string	"Cuda compilation tools, release 13.0, V13.0.88"
        /*0030*/ 	.string	"Build cuda_13.0.r13.0/compiler.36424714_0"
        /*0030*/ 	.string	"-arch sm_100a -m 64 "



//--------------------- .note.nv.cuinfo           --------------------------
	.section	.note.nv.cuinfo,"",@"SHT_NOTE"
	.sectionflags	@"SHF_NOTE_NV_CUINFO"
        /*0018*/ 	.short	0x0002
        /*001a*/ 	.short	0x0064
        /*001c*/ 	.short	0x0082
	.zero		2


//--------------------- .nv.info                  --------------------------
	.section	.nv.info,"",@"SHT_CUDA_INFO"
	.align	4


	//----- nvinfo : EIATTR_REGCOUNT
	.align		4
        /*0000*/ 	.byte	0x04, 0x2f
        /*0002*/ 	.short	(.L_19 - .L_18)
	.align		4
.L_18:
        /*0004*/ 	.word	index@(_ZN7cutlass13device_kernelINS_4gemm6kernel13GemmUniversalIN4cute5tupleIJiiiiEEENS1_10collective13CollectiveMmaINS1_35MainloopSm100TmaUmmaWarpSpecializedILi6ELi2ELi4ENS5_IJNS4_1CILi1EEENSA_ILi8EEESB_EEEEENS5_IJNSA_ILi128EEESF_NSA_ILi64EEEEEENS_6half_tENS5_IJSB_llEEESI_SJ_NS4_8TiledMMAINS4_8MMA_AtomIJNS4_20SM100_MMA_F16BF16_SSISI_SI_fLi128ELi128ELNS4_4UMMA5MajorE1ELSO_1ELNSN_7ScaleInE0ELSP_0EEEEEENS4_6LayoutINS5_IJSB_SB_SB_EEENS5_IJNSA_ILi0EEESU_SU_EEEEENS5_IJNS4_10UnderscoreESX_SX_EEEEENS4_23SM90_TMA_LOAD_MULTICASTENS4_14ComposedLayoutINS4_7SwizzleILi3ELi4ELi3EEENS4_18smem_ptr_flag_bitsILi16EEENSS_INS5_IJSG_SC_EEENS5_IJSB_SG_EEEEEEEvNS4_8identityENS4_13SM90_TMA_LOADES19_vS1A_EENS_8epilogue10collective18CollectiveEpilogueINS1D_23Sm100TmaWarpSpecializedILi4ELi2ELi32ELb1ELb0EEEJSH_NS5_IJNSS_ISF_SB_EENSS_INSA_ILi32EEESB_EEEEESI_NS5_IJlSB_lEEESI_S1M_NS1D_6fusion15FusionCallbacksIS1H_NS1N_17LinearCombinationISI_fSI_fLNS_15FloatRoundStyleE2EEESH_S1L_JEEENS4_5SM1004TMEM4LOAD26SM100_TMEM_LOAD_32dp32b32xES1B_NS11_INS12_ILi2ELi4ELi3EEES15_NSS_INS5_IJSC_S1J_EEENS5_IJS1J_SB_EEEEEEENS4_39AutoVectorizingCopyWithAssumedAlignmentILi128EEENS4_14SM90_TMA_STOREES21_S23_S23_EEEvvEEEEvNT_6ParamsE)
        /*0008*/ 	.word	0x0000006e


	//----- nvinfo : EIATTR_FRAME_SIZE
	.align		4
.L_19:
        /*000c*/ 	.byte	0x04, 0x11
        /*000e*/ 	.short	(.L_21 - .L_20)
	.align		4
.L_20:
        /*0010*/ 	.word	index@($__internal_2_$__cuda_sm10x_tcgen05_guardrail_trap_unallocated_columns_being_dealloced)
        /*0014*/ 	.word	0x00000000


	//----- nvinfo : EIATTR_FRAME_SIZE
	.align		4
.L_21:
        /*0018*/ 	.byte	0x04, 0x11
        /*001a*/ 	.short	(.L_23 - .L_22)
	.align		4
.L_22:
        /*001c*/ 	.word	index@($__internal_1_$__cuda_sm10x_tcgen05_guardrail_trap_phase_invalid_during_alloc)
        /*0020*/ 	.word	0x00000000


	//----- nvinfo : EIATTR_FRAME_SIZE
	.align		4
.L_23:
        /*0024*/ 	.byte	0x04, 0x11
        /*0026*/ 	.short	(.L_25 - .L_24)
	.align		4
.L_24:
        /*0028*/ 	.word	index@($__internal_0_$__cuda_sm10x_tcgen05_guardrail_trap_col_being_dealloced_not_returned_by_alloc)
        /*002c*/ 	.word	0x00000000


	//----- nvinfo : EIATTR_FRAME_SIZE
	.align		4
.L_25:
        /*0030*/ 	.byte	0x04, 0x11
        /*0032*/ 	.short	(.L_27 - .L_26)
	.align		4
.L_26:
        /*0034*/ 	.word	index@(_ZN7cutlass13device_kernelINS_4gemm6kernel13GemmUniversalIN4cute5tupleIJiiiiEEENS1_10collective13CollectiveMmaINS1_35MainloopSm100TmaUmmaWarpSpecializedILi6ELi2ELi4ENS5_IJNS4_1CILi1EEENSA_ILi8EEESB_EEEEENS5_IJNSA_ILi128EEESF_NSA_ILi64EEEEEENS_6half_tENS5_IJSB_llEEESI_SJ_NS4_8TiledMMAINS4_8MMA_AtomIJNS4_20SM100_MMA_F16BF16_SSISI_SI_fLi128ELi128ELNS4_4UMMA5MajorE1ELSO_1ELNSN_7ScaleInE0ELSP_0EEEEEENS4_6LayoutINS5_IJSB_SB_SB_EEENS5_IJNSA_ILi0EEESU_SU_EEEEENS5_IJNS4_10UnderscoreESX_SX_EEEEENS4_23SM90_TMA_LOAD_MULTICASTENS4_14ComposedLayoutINS4_7SwizzleILi3ELi4ELi3EEENS4_18smem_ptr_flag_bitsILi16EEENSS_INS5_IJSG_SC_EEENS5_IJSB_SG_EEEEEEEvNS4_8identityENS4_13SM90_TMA_LOADES19_vS1A_EENS_8epilogue10collective18CollectiveEpilogueINS1D_23Sm100TmaWarpSpecializedILi4ELi2ELi32ELb1ELb0EEEJSH_NS5_IJNSS_ISF_SB_EENSS_INSA_ILi32EEESB_EEEEESI_NS5_IJlSB_lEEESI_S1M_NS1D_6fusion15FusionCallbacksIS1H_NS1N_17LinearCombinationISI_fSI_fLNS_15FloatRoundStyleE2EEESH_S1L_JEEENS4_5SM1004TMEM4LOAD26SM100_TMEM_LOAD_32dp32b32xES1B_NS11_INS12_ILi2ELi4ELi3EEES15_NSS_INS5_IJSC_S1J_EEENS5_IJS1J_SB_EEEEEEENS4_39AutoVectorizingCopyWithAssumedAlignmentILi128EEENS4_14SM90_TMA_STOREES21_S23_S23_EEEvvEEEEvNT_6ParamsE)
        /*0038*/ 	.word	0x00000000


	//----- nvinfo : EIATTR_MIN_STACK_SIZE
	.align		4
.L_27:
        /*003c*/ 	.byte	0x04, 0x12
        /*003e*/ 	.short	(.L_29 - .L_28)
	.align		4
.L_28:
        /*0040*/ 	.word	index@(_ZN7cutlass13device_kernelINS_4gemm6kernel13GemmUniversalIN4cute5tupleIJiiiiEEENS1_10collective13CollectiveMmaINS1_35MainloopSm100TmaUmmaWarpSpecializedILi6ELi2ELi4ENS5_IJNS4_1CILi1EEENSA_ILi8EEESB_EEEEENS5_IJNSA_ILi128EEESF_NSA_ILi64EEEEEENS_6half_tENS5_IJSB_llEEESI_SJ_NS4_8TiledMMAINS4_8MMA_AtomIJNS4_20SM100_MMA_F16BF16_SSISI_SI_fLi128ELi128ELNS4_4UMMA5MajorE1ELSO_1ELNSN_7ScaleInE0ELSP_0EEEEEENS4_6LayoutINS5_IJSB_SB_SB_EEENS5_IJNSA_ILi0EEESU_SU_EEEEENS5_IJNS4_10UnderscoreESX_SX_EEEEENS4_23SM90_TMA_LOAD_MULTICASTENS4_14ComposedLayoutINS4_7SwizzleILi3ELi4ELi3EEENS4_18smem_ptr_flag_bitsILi16EEENSS_INS5_IJSG_SC_EEENS5_IJSB_SG_EEEEEEEvNS4_8identityENS4_13SM90_TMA_LOADES19_vS1A_EENS_8epilogue10collective18CollectiveEpilogueINS1D_23Sm100TmaWarpSpecializedILi4ELi2ELi32ELb1ELb0EEEJSH_NS5_IJNSS_ISF_SB_EENSS_INSA_ILi32EEESB_EEEEESI_NS5_IJlSB_lEEESI_S1M_NS1D_6fusion15FusionCallbacksIS1H_NS1N_17LinearCombinationISI_fSI_fLNS_15FloatRoundStyleE2EEESH_S1L_JEEENS4_5SM1004TMEM4LOAD26SM100_TMEM_LOAD_32dp32b32xES1B_NS11_INS12_ILi2ELi4ELi3EEES15_NSS_INS5_IJSC_S1J_EEENS5_IJS1J_SB_EEEEEEENS4_39AutoVectorizingCopyWithAssumedAlignmentILi128EEENS4_14SM90_TMA_STOREES21_S23_S23_EEEvvEEEEvNT_6ParamsE)
        /*0044*/ 	.word	0x00000000
.L_29:


//--------------------- .nv.compat                --------------------------
	.section	.nv.compat,"",@"SHT_CUDA_COMPAT_INFO"
	.align	4
        /*0000*/ 	.byte	0x02, 0x09, 0x01, 0x00, 0x02, 0x02, 0x02, 0x00, 0x02, 0x05, 0x05, 0x00, 0x03, 0x07, 0x01, 0x01
        /*0010*/ 	.byte	0x02, 0x03, 0x01, 0x00, 0x02, 0x06, 0x01, 0x00, 0x04, 0x0b, 0x08, 0x00, 0x09, 0x00, 0x00, 0x00
        /*0020*/ 	.byte	0x00, 0x00, 0x00, 0x00


//--------------------- .nv.info._ZN7cutlass13device_kernelINS_4gemm6kernel13GemmUniversalIN4cute5tupleIJiiiiEEENS1_10collective13CollectiveMmaINS1_35MainloopSm100TmaUmmaWarpSpecializedILi6ELi2ELi4ENS5_IJNS4_1CILi1EEENSA_ILi8EEESB_EEEEENS5_IJNSA_ILi128EEESF_NSA_ILi64EEEEEENS_6half_tENS5_IJSB_llEEESI_SJ_NS4_8TiledMMAINS4_8MMA_AtomIJNS4_20SM100_MMA_F16BF16_SSISI_SI_fLi128ELi128ELNS4_4UMMA5MajorE1ELSO_1ELNSN_7ScaleInE0ELSP_0EEEEEENS4_6LayoutINS5_IJSB_SB_SB_EEENS5_IJNSA_ILi0EEESU_SU_EEEEENS5_IJNS4_10UnderscoreESX_SX_EEEEENS4_23SM90_TMA_LOAD_MULTICASTENS4_14ComposedLayoutINS4_7SwizzleILi3ELi4ELi3EEENS4_18smem_ptr_flag_bitsILi16EEENSS_INS5_IJSG_SC_EEENS5_IJSB_SG_EEEEEEEvNS4_8identityENS4_13SM90_TMA_LOADES19_vS1A_EENS_8epilogue10collective18CollectiveEpilogueINS1D_23Sm100TmaWarpSpecializedILi4ELi2ELi32ELb1ELb0EEEJSH_NS5_IJNSS_ISF_SB_EENSS_INSA_ILi32EEESB_EEEEESI_NS5_IJlSB_lEEESI_S1M_NS1D_6fusion15FusionCallbacksIS1H_NS1N_17LinearCombinationISI_fSI_fLNS_15FloatRoundStyleE2EEESH_S1L_JEEENS4_5SM1004TMEM4LOAD26SM100_TMEM_LOAD_32dp32b32xES1B_NS11_INS12_ILi2ELi4ELi3EEES15_NSS_INS5_IJSC_S1J_EEENS5_IJS1J_SB_EEEEEEENS4_39AutoVectorizingCopyWithAssumedAlignmentILi128EEENS4_14SM90_TMA_STOREES21_S23_S23_EEEvvEEEEvNT_6ParamsE --------------------------
	.section	.nv.info._ZN7cutlass13device_kernelINS_4gemm6kernel13GemmUniversalIN4cute5tupleIJiiiiEEENS1_10collective13CollectiveMmaINS1_35MainloopSm100TmaUmmaWarpSpecializedILi6ELi2ELi4ENS5_IJNS4_1CILi1EEENSA_ILi8EEESB_EEEEENS5_IJNSA_ILi128EEESF_NSA_ILi64EEEEEENS_6half_tENS5_IJSB_llEEESI_SJ_NS4_8TiledMMAINS4_8MMA_AtomIJNS4_20SM100_MMA_F16BF16_SSISI_SI_fLi128ELi128ELNS4_4UMMA5MajorE1ELSO_1ELNSN_7ScaleInE0ELSP_0EEEEEENS4_6LayoutINS5_IJSB_SB_SB_EEENS5_IJNSA_ILi0EEESU_SU_EEEEENS5_IJNS4_10UnderscoreESX_SX_EEEEENS4_23SM90_TMA_LOAD_MULTICASTENS4_14ComposedLayoutINS4_7SwizzleILi3ELi4ELi3EEENS4_18smem_ptr_flag_bitsILi16EEENSS_INS5_IJSG_SC_EEENS5_IJSB_SG_EEEEEEEvNS4_8identityENS4_13SM90_TMA_LOADES19_vS1A_EENS_8epilogue10collective18CollectiveEpilogueINS1D_23Sm100TmaWarpSpecializedILi4ELi2ELi32ELb1ELb0EEEJSH_NS5_IJNSS_ISF_SB_EENSS_INSA_ILi32EEESB_EEEEESI_NS5_IJlSB_lEEESI_S1M_NS1D_6fusion15FusionCallbacksIS1H_NS1N_17LinearCombinationISI_fSI_fLNS_15FloatRoundStyleE2EEESH_S1L_JEEENS4_5SM1004TMEM4LOAD26SM100_TMEM_LOAD_32dp32b32xES1B_NS11_INS12_ILi2ELi4ELi3EEES15_NSS_INS5_IJSC_S1J_EEENS5_IJS1J_SB_EEEEEEENS4_39AutoVectorizingCopyWithAssumedAlignmentILi128EEENS4_14SM90_TMA_STOREES21_S23_S23_EEEvvEEEEvNT_6ParamsE,"",@"SHT_CUDA_INFO"
	.sectionflags	@""
	.align	4


	//----- nvinfo : EIATTR_CUDA_API_VERSION
	.align		4
        /*0000*/ 	.byte	0x04, 0x37
        /*0002*/ 	.short	(.L_31 - .L_30)
.L_30:
        /*0004*/ 	.word	0x00000082


	//----- nvinfo : EIATTR_KPARAM_INFO
	.align		4
.L_31:
        /*0008*/ 	.byte	0x04, 0x17
        /*000a*/ 	.short	(.L_33 - .L_32)
.L_32:
        /*000c*/ 	.word	0x00000000
        /*0010*/ 	.short	0x0000
        /*0012*/ 	.short	0x0000
        /*0014*/ 	.byte	0x00, 0xf0, 0x01, 0x20


	//----- nvinfo : EIATTR_AT_ENTRY_FRAGMENTS
	.align		4
.L_33:
        /*0018*/ 	.byte	0x04, 0x4f
        /*001a*/ 	.short	(.L_35 - .L_34)


	//   ....[0]....
.L_34:
        /*001c*/ 	.word	0x00000006


	//----- nvinfo : EIATTR_RESERVED_SMEM_USED
	.align		4
.L_35:
        /*0020*/ 	.byte	0x01, 0x41
	.zero		2


	//----- nvinfo : EIATTR_SPARSE_MMA_MASK
	.align		4
        /*0024*/ 	.byte	0x03, 0x50
        /*0026*/ 	.short	0x0000


	//----- nvinfo : EIATTR_TCGEN05_1CTA_USED
	.align		4
        /*0028*/ 	.byte	0x01, 0x51
	.zero		2


	//----- nvinfo : EIATTR_MAXREG_COUNT
	.align		4
        /*002c*/ 	.byte	0x03, 0x1b
        /*002e*/ 	.short	0x00ff


	//----- nvinfo : EIATTR_NUM_BARRIERS
	.align		4
        /*0030*/ 	.byte	0x02, 0x4c
        /*0032*/ 	.byte	0x07
	.zero		1


	//----- nvinfo : EIATTR_EXTERNS
	.align		4
        /*0034*/ 	.byte	0x04, 0x0f
        /*0036*/ 	.short	(.L_37 - .L_36)


	//   ....[0]....
	.align		4
.L_36:
        /*0038*/ 	.word	index@(__assertfail)


	//----- nvinfo : EIATTR_MERCURY_ISA_VERSION
	.align		4
.L_37:
        /*003c*/ 	.byte	0x03, 0x5f
        /*003e*/ 	.short	0x0101


	//----- nvinfo : EIATTR_INT_WARP_WIDE_INSTR_OFFSETS
	.align		4
        /*0040*/ 	.byte	0x04, 0x31
        /*0042*/ 	.short	(.L_39 - .L_38)


	//   ....[0]....
.L_38:
        /*0044*/ 	.word	0x00002360


	//   ....[1]....
        /*0048*/ 	.word	0x00003ee0


	//   ....[2]....
        /*004c*/ 	.word	0x00003f10


	//   ....[3]....
        /*0050*/ 	.word	0x00003f60


	//   ....[4]....
        /*0054*/ 	.word	0x00004850


	//   ....[5]....
        /*0058*/ 	.word	0x000048a0


	//   ....[6]....
        /*005c*/ 	.word	0x00004990


	//   ....[7]....
        /*0060*/ 	.word	0x00004a00


	//   ....[8]....
        /*0064*/ 	.word	0x00004b10


	//   ....[9]....
        /*0068*/ 	.word	0x00004ba0


	//   ....[10]....
        /*006c*/ 	.word	0x00004d70


	//   ....[11]....
        /*0070*/ 	.word	0x00004eb0


	//----- nvinfo : EIATTR_COOP_GROUP_MASK_REGIDS
	.align		4
.L_39:
        /*0074*/ 	.byte	0x04, 0x29
        /*0076*/ 	.short	(.L_41 - .L_40)


	//   ....[0]....
.L_40:
        /*0078*/ 	.word	0xffffffff


	//   ....[1]....
        /*007c*/ 	.word	0xffffffff


	//   ....[2]....
        /*0080*/ 	.word	0xffffffff


	//   ....[3]....
        /*0084*/ 	.word	0xffffffff


	//   ....[4]....
        /*0088*/ 	.word	0xffffffff


	//   ....[5]....
        /*008c*/ 	.word	0xffffffff


	//   ....[6]....
        /*0090*/ 	.word	0xffffffff


	//   ....[7]....
        /*0094*/ 	.word	0xffffffff


	//   ....[8]....
        /*0098*/ 	.word	0xffffffff


	//   ....[9]....
        /*009c*/ 	.word	0xffffffff


	//   ....[10]....
        /*00a0*/ 	.word	0xffffffff


	//   ....[11]....
        /*00a4*/ 	.word	0xffffffff


	//   ....[12]....
        /*00a8*/ 	.word	0xffffffff


	//   ....[13]....
        /*00ac*/ 	.word	0xffffffff


	//----- nvinfo : EIATTR_COOP_GROUP_INSTR_OFFSETS
	.align		4
.L_41:
        /*00b0*/ 	.byte	0x04, 0x28
        /*00b2*/ 	.short	(.L_43 - .L_42)


	//   ....[0]....
.L_42:
        /*00b4*/ 	.word	0x00000090


	//   ....[1]....
        /*00b8*/ 	.word	0x000004d0


	//   ....[2]....
        /*00bc*/ 	.word	0x000006c0


	//   ....[3]....
        /*00c0*/ 	.word	0x00000860


	//   ....[4]....
        /*00c4*/ 	.word	0x00000960


	//   ....[5]....
        /*00c8*/ 	.word	0x00000ad0


	//   ....[6]....
        /*00cc*/ 	.word	0x00000c70


	//   ....[7]....
        /*00d0*/ 	.word	0x00000e20


	//   ....[8]....
        /*00d4*/ 	.word	0x00002240


	//   ....[9]....
        /*00d8*/ 	.word	0x00003140


	//   ....[10]....
        /*00dc*/ 	.word	0x00003350


	//   ....[11]....
        /*00e0*/ 	.word	0x00003380


	//   ....[12]....
        /*00e4*/ 	.word	0x00003dd0


	//   ....[13]....
        /*00e8*/ 	.word	0x00004000


	//----- nvinfo : EIATTR_VRC_CTA_INIT_COUNT
	.align		4
.L_43:
        /*00ec*/ 	.byte	0x02, 0x4a
        /*00ee*/ 	.byte	0x80
	.zero		1


	//----- nvinfo : EIATTR_SYSCALL_OFFSETS
	.align		4
        /*00f0*/ 	.byte	0x04, 0x46
        /*00f2*/ 	.short	(.L_45 - .L_44)


	//   ....[0]....
.L_44:
        /*00f4*/ 	.word	0x00005950


	//   ....[1]....
        /*00f8*/ 	.word	0x00005a40


	//   ....[2]....
        /*00fc*/ 	.word	0x000061b0


	//   ....[3]....
        /*0100*/ 	.word	0x00006e30


	//   ....[4]....
        /*0104*/ 	.word	0x00007a80


	//   ....[5]....
        /*0108*/ 	.word	0x000086d0


	//----- nvinfo : EIATTR_MBARRIER_INSTR_OFFSETS
	.align		4
.L_45:
        /*010c*/ 	.byte	0x04, 0x39
        /*010e*/ 	.short	(.L_47 - .L_46)


	//   ....[0]....
.L_46:
        /*0110*/ 	.word	0x000005f0
        /*0114*/ 	.word	0x000000ff
        /*0118*/ 	.word	0x00000000
        /*011c*/ 	.short	0x0100
        /*011e*/ 	.byte	0x08
	.zero		1


	//   ....[1]....
        /*0120*/ 	.word	0x00000600
        /*0124*/ 	.word	0x000000ff
        /*0128*/ 	.word	0x00000030
        /*012c*/ 	.short	0x0100
        /*012e*/ 	.byte	0x08
	.zero		1


	//   ....[2]....
        /*0130*/ 	.word	0x00000610
        /*0134*/ 	.word	0x000000ff
        /*0138*/ 	.word	0x00000008
        /*013c*/ 	.short	0x0100
        /*013e*/ 	.byte	0x08
	.zero		1


	//   ....[3]....
        /*0140*/ 	.word	0x00000620
        /*0144*/ 	.word	0x000000ff
        /*0148*/ 	.word	0x00000038
        /*014c*/ 	.short	0x0100
        /*014e*/ 	.byte	0x08
	.zero		1


	//   ....[4]....
        /*0150*/ 	.word	0x00000630
        /*0154*/ 	.word	0x000000ff
        /*0158*/ 	.word	0x00000010
        /*015c*/ 	.short	0x0100
        /*015e*/ 	.byte	0x08
	.zero		1


	//   ....[5]....
        /*0160*/ 	.word	0x00000640
        /*0164*/ 	.word	0x000000ff
        /*0168*/ 	.word	0x00000040
        /*016c*/ 	.short	0x0100
        /*016e*/ 	.byte	0x08
	.zero		1


	//   ....[6]....
        /*0170*/ 	.word	0x00000650
        /*0174*/ 	.word	0x000000ff
        /*0178*/ 	.word	0x00000018
        /*017c*/ 	.short	0x0100
        /*017e*/ 	.byte	0x08
	.zero		1


	//   ....[7]....
        /*0180*/ 	.word	0x00000660
        /*0184*/ 	.word	0x000000ff
        /*0188*/ 	.word	0x00000048
        /*018c*/ 	.short	0x0100
        /*018e*/ 	.byte	0x08
	.zero		1


	//   ....[8]....
        /*0190*/ 	.word	0x00000670
        /*0194*/ 	.word	0x000000ff
        /*0198*/ 	.word	0x00000020
        /*019c*/ 	.short	0x0100
        /*019e*/ 	.byte	0x08
	.zero		1


	//   ....[9]....
        /*01a0*/ 	.word	0x00000680
        /*01a4*/ 	.word	0x000000ff
        /*01a8*/ 	.word	0x00000050
        /*01ac*/ 	.short	0x0100
        /*01ae*/ 	.byte	0x08
	.zero		1


	//   ....[10]....
        /*01b0*/ 	.word	0x00000690
        /*01b4*/ 	.word	0x000000ff
        /*01b8*/ 	.word	0x00000028
        /*01bc*/ 	.short	0x0100
        /*01be*/ 	.byte	0x08
	.zero		1


	//   ....[11]....
        /*01c0*/ 	.word	0x000006a0
        /*01c4*/ 	.word	0x000000ff
        /*01c8*/ 	.word	0x00000058
        /*01cc*/ 	.short	0x0100
        /*01ce*/ 	.byte	0x08
	.zero		1


	//   ....[12]....
        /*01d0*/ 	.word	0x000007d0
        /*01d4*/ 	.word	0x000000ff
        /*01d8*/ 	.word	0x00000060
        /*01dc*/ 	.short	0x0100
        /*01de*/ 	.byte	0x08
	.zero		1


	//   ....[13]....
        /*01e0*/ 	.word	0x000007e0
        /*01e4*/ 	.word	0x000000ff
        /*01e8*/ 	.word	0x00000080
        /*01ec*/ 	.short	0x0100
        /*01ee*/ 	.byte	0x08
	.zero		1


	//   ....[14]....
        /*01f0*/ 	.word	0x000007f0
        /*01f4*/ 	.word	0x000000ff
        /*01f8*/ 	.word	0x00000068
        /*01fc*/ 	.short	0x0100
        /*01fe*/ 	.byte	0x08
	.zero		1


	//   ....[15]....
        /*0200*/ 	.word	0x00000800
        /*0204*/ 	.word	0x000000ff
        /*0208*/ 	.word	0x00000088
        /*020c*/ 	.short	0x0100
        /*020e*/ 	.byte	0x08
	.zero		1


	//   ....[16]....
        /*0210*/ 	.word	0x00000810
        /*0214*/ 	.word	0x000000ff
        /*0218*/ 	.word	0x00000070
        /*021c*/ 	.short	0x0100
        /*021e*/ 	.byte	0x08
	.zero		1


	//   ....[17]....
        /*0220*/ 	.word	0x00000820
        /*0224*/ 	.word	0x000000ff
        /*0228*/ 	.word	0x00000090
        /*022c*/ 	.short	0x0100
        /*022e*/ 	.byte	0x08
	.zero		1


	//   ....[18]....
        /*0230*/ 	.word	0x00000830
        /*0234*/ 	.word	0x000000ff
        /*0238*/ 	.word	0x00000078
        /*023c*/ 	.short	0x0100
        /*023e*/ 	.byte	0x08
	.zero		1


	//   ....[19]....
        /*0240*/ 	.word	0x00000840
        /*0244*/ 	.word	0x000000ff
        /*0248*/ 	.word	0x00000098
        /*024c*/ 	.short	0x0100
        /*024e*/ 	.byte	0x08
	.zero		1


	//   ....[20]....
        /*0250*/ 	.word	0x00000930
        /*0254*/ 	.word	0x000000ff
        /*0258*/ 	.word	0x000000a0
        /*025c*/ 	.short	0x0100
        /*025e*/ 	.byte	0x06
	.zero		1


	//   ....[21]....
        /*0260*/ 	.word	0x00000940
        /*0264*/ 	.word	0x000000ff
        /*0268*/ 	.word	0x000000a8
        /*026c*/ 	.short	0x0100
        /*026e*/ 	.byte	0x06
	.zero		1


	//   ....[22]....
        /*0270*/ 	.word	0x00000a80
        /*0274*/ 	.word	0x000000ff
        /*0278*/ 	.word	0x000000b0
        /*027c*/ 	.short	0x0100
        /*027e*/ 	.byte	0x06
	.zero		1


	//   ....[23]....
        /*0280*/ 	.word	0x00000a90
        /*0284*/ 	.word	0x000000ff
        /*0288*/ 	.word	0x000000c0
        /*028c*/ 	.short	0x0100
        /*028e*/ 	.byte	0x06
	.zero		1


	//   ....[24]....
        /*0290*/ 	.word	0x00000aa0
        /*0294*/ 	.word	0x000000ff
        /*0298*/ 	.word	0x000000b8
        /*029c*/ 	.short	0x0100
        /*029e*/ 	.byte	0x06
	.zero		1


	//   ....[25]....
        /*02a0*/ 	.word	0x00000ab0
        /*02a4*/ 	.word	0x000000ff
        /*02a8*/ 	.word	0x000000c8
        /*02ac*/ 	.short	0x0100
        /*02ae*/ 	.byte	0x06
	.zero		1


	//   ....[26]....
        /*02b0*/ 	.word	0x00000be0
        /*02b4*/ 	.word	0x000000ff
        /*02b8*/ 	.word	0x000000d0
        /*02bc*/ 	.short	0x0100
        /*02be*/ 	.byte	0x08
	.zero		1


	//   ....[27]....
        /*02c0*/ 	.word	0x00000bf0
        /*02c4*/ 	.word	0x000000ff
        /*02c8*/ 	.word	0x000000f0
        /*02cc*/ 	.short	0x0100
        /*02ce*/ 	.byte	0x08
	.zero		1


	//   ....[28]....
        /*02d0*/ 	.word	0x00000c00
        /*02d4*/ 	.word	0x000000ff
        /*02d8*/ 	.word	0x000000d8
        /*02dc*/ 	.short	0x0100
        /*02de*/ 	.byte	0x08
	.zero		1


	//   ....[29]....
        /*02e0*/ 	.word	0x00000c10
        /*02e4*/ 	.word	0x000000ff
        /*02e8*/ 	.word	0x000000f8
        /*02ec*/ 	.short	0x0100
        /*02ee*/ 	.byte	0x08
	.zero		1


	//   ....[30]....
        /*02f0*/ 	.word	0x00000c20
        /*02f4*/ 	.word	0x000000ff
        /*02f8*/ 	.word	0x000000e0
        /*02fc*/ 	.short	0x0100
        /*02fe*/ 	.byte	0x08
	.zero		1


	//   ....[31]....
        /*0300*/ 	.word	0x00000c30
        /*0304*/ 	.word	0x000000ff
        /*0308*/ 	.word	0x00000100
        /*030c*/ 	.short	0x0100
        /*030e*/ 	.byte	0x08
	.zero		1


	//   ....[32]....
        /*0310*/ 	.word	0x00000c40
        /*0314*/ 	.word	0x000000ff
        /*0318*/ 	.word	0x000000e8
        /*031c*/ 	.short	0x0100
        /*031e*/ 	.byte	0x08
	.zero		1


	//   ....[33]....
        /*0320*/ 	.word	0x00000c50
        /*0324*/ 	.word	0x000000ff
        /*0328*/ 	.word	0x00000108
        /*032c*/ 	.short	0x0100
        /*032e*/ 	.byte	0x08
	.zero		1


	//   ....[34]....
        /*0330*/ 	.word	0x00000d40
        /*0334*/ 	.word	0x000000ff
        /*0338*/ 	.word	0x00000110
        /*033c*/ 	.short	0x0100
        /*033e*/ 	.byte	0x06
	.zero		1


	//   ....[35]....
        /*0340*/ 	.word	0x00000d50
        /*0344*/ 	.word	0x000000ff
        /*0348*/ 	.word	0x00000120
        /*034c*/ 	.short	0x0100
        /*034e*/ 	.byte	0x06
	.zero		1


	//   ....[36]....
        /*0350*/ 	.word	0x00000d60
        /*0354*/ 	.word	0x000000ff
        /*0358*/ 	.word	0x00000118
        /*035c*/ 	.short	0x0100
        /*035e*/ 	.byte	0x06
	.zero		1


	//   ....[37]....
        /*0360*/ 	.word	0x00000d70
        /*0364*/ 	.word	0x000000ff
        /*0368*/ 	.word	0x00000128
        /*036c*/ 	.short	0x0100
        /*036e*/ 	.byte	0x06
	.zero		1


	//   ....[38]....
        /*0370*/ 	.word	0x00001900
        /*0374*/ 	.word	0x00000002
        /*0378*/ 	.word	0x00000120
        /*037c*/ 	.short	0x010a
        /*037e*/ 	.byte	0xff
	.zero		1


	//   ....[39]....
        /*0380*/ 	.word	0x00001930
        /*0384*/ 	.word	0x00000002
        /*0388*/ 	.word	0x00000110
        /*038c*/ 	.short	0x0101
        /*038e*/ 	.byte	0xff
	.zero		1


	//   ....[40]....
        /*0390*/ 	.word	0x00001a00
        /*0394*/ 	.word	0x000000ff
        /*0398*/ 	.word	0x00000030
        /*039c*/ 	.short	0x010a
        /*039e*/ 	.byte	0x08
	.zero		1


	//   ....[41]....
        /*03a0*/ 	.word	0x00001ac0
        /*03a4*/ 	.word	0x000000ff
        /*03a8*/ 	.word	0x00000030
        /*03ac*/ 	.short	0x010a
        /*03ae*/ 	.byte	0x21
	.zero		1


	//   ....[42]....
        /*03b0*/ 	.word	0x00001c50
        /*03b4*/ 	.word	0x000000ff
        /*03b8*/ 	.word	0x00000030
        /*03bc*/ 	.short	0x010a
        /*03be*/ 	.byte	0x08
	.zero		1


	//   ....[43]....
        /*03c0*/ 	.word	0x00001e30
        /*03c4*/ 	.word	0x000000ff
        /*03c8*/ 	.word	0x000000a8
        /*03cc*/ 	.short	0x0101
        /*03ce*/ 	.byte	0x05
	.zero		1


	//   ....[44]....
        /*03d0*/ 	.word	0x00001e50
        /*03d4*/ 	.word	0x000000ff
        /*03d8*/ 	.word	0x00000030
        /*03dc*/ 	.short	0x010a
        /*03de*/ 	.byte	0x08
	.zero		1


	//   ....[45]....
        /*03e0*/ 	.word	0x00001ef0
        /*03e4*/ 	.word	0x000000ff
        /*03e8*/ 	.word	0x00000030
        /*03ec*/ 	.short	0x010a
        /*03ee*/ 	.byte	0x21
	.zero		1


	//   ....[46]....
        /*03f0*/ 	.word	0x00002080
        /*03f4*/ 	.word	0x000000ff
        /*03f8*/ 	.word	0x00000030
        /*03fc*/ 	.short	0x010a
        /*03fe*/ 	.byte	0x08
	.zero		1


	//   ....[47]....
        /*0400*/ 	.word	0x00002270
        /*0404*/ 	.word	0x00000002
        /*0408*/ 	.word	0x000000b0
        /*040c*/ 	.short	0x010a
        /*040e*/ 	.byte	0xff
	.zero		1


	//   ....[48]....
        /*0410*/ 	.word	0x00002330
        /*0414*/ 	.word	0x00000002
        /*0418*/ 	.word	0x00000000
        /*041c*/ 	.short	0x0101
        /*041e*/ 	.byte	0xff
	.zero		1


	//   ....[49]....
        /*0420*/ 	.word	0x00002890
        /*0424*/ 	.word	0x000000ff
        /*0428*/ 	.word	0x00000000
        /*042c*/ 	.short	0x010a
        /*042e*/ 	.byte	0x04
	.zero		1


	//   ....[50]....
        /*0430*/ 	.word	0x00002920
        /*0434*/ 	.word	0x000000ff
        /*0438*/ 	.word	0x00000000
        /*043c*/ 	.short	0x010a
        /*043e*/ 	.byte	0x04
	.zero		1


	//   ....[51]....
        /*0440*/ 	.word	0x000029b0
        /*0444*/ 	.word	0x000000ff
        /*0448*/ 	.word	0x00000000
        /*044c*/ 	.short	0x010a
        /*044e*/ 	.byte	0x04
	.zero		1


	//   ....[52]....
        /*0450*/ 	.word	0x00002a40
        /*0454*/ 	.word	0x000000ff
        /*0458*/ 	.word	0x00000000
        /*045c*/ 	.short	0x010a
        /*045e*/ 	.byte	0x04
	.zero		1


	//   ....[53]....
        /*0460*/ 	.word	0x00002ad0
        /*0464*/ 	.word	0x000000ff
        /*0468*/ 	.word	0x00000000
        /*046c*/ 	.short	0x010a
        /*046e*/ 	.byte	0x04
	.zero		1


	//   ....[54]....
        /*0470*/ 	.word	0x00002b70
        /*0474*/ 	.word	0x00000000
        /*0478*/ 	.word	0x00000000
        /*047c*/ 	.short	0x010a
        /*047e*/ 	.byte	0xff
	.zero		1


	//   ....[55]....
        /*0480*/ 	.word	0x00002ca0
        /*0484*/ 	.word	0x00000000
        /*0488*/ 	.word	0x00000110
        /*048c*/ 	.short	0x010a
        /*048e*/ 	.byte	0xff
	.zero		1


	//   ....[56]....
        /*0490*/ 	.word	0x00002d10
        /*0494*/ 	.word	0x00000000
        /*0498*/ 	.word	0x00000000
        /*049c*/ 	.short	0x0101
        /*049e*/ 	.byte	0xff
	.zero		1


	//   ....[57]....
        /*04a0*/ 	.word	0x00002d30
        /*04a4*/ 	.word	0x000000ff
        /*04a8*/ 	.word	0x000000c0
        /*04ac*/ 	.short	0x010a
        /*04ae*/ 	.byte	0x05
	.zero		1


	//   ....[58]....
        /*04b0*/ 	.word	0x00002e50
        /*04b4*/ 	.word	0x00000000
        /*04b8*/ 	.word	0x000000b0
        /*04bc*/ 	.short	0x010a
        /*04be*/ 	.byte	0xff
	.zero		1


	//   ....[59]....
        /*04c0*/ 	.word	0x00002f50
        /*04c4*/ 	.word	0x00000000
        /*04c8*/ 	.word	0x00000000
        /*04cc*/ 	.short	0x0101
        /*04ce*/ 	.byte	0xff
	.zero		1


	//   ....[60]....
        /*04d0*/ 	.word	0x00002fe0
        /*04d4*/ 	.word	0x000000ff
        /*04d8*/ 	.word	0x000000c0
        /*04dc*/ 	.short	0x0106
        /*04de*/ 	.byte	0x05
	.zero		1


	//   ....[61]....
        /*04e0*/ 	.word	0x00003000
        /*04e4*/ 	.word	0x000000ff
        /*04e8*/ 	.word	0x000000c0
        /*04ec*/ 	.short	0x010a
        /*04ee*/ 	.byte	0x05
	.zero		1


	//   ....[62]....
        /*04f0*/ 	.word	0x00003090
        /*04f4*/ 	.word	0x000000ff
        /*04f8*/ 	.word	0x000000c0
        /*04fc*/ 	.short	0x0106
        /*04fe*/ 	.byte	0x04
	.zero		1


	//   ....[63]....
        /*0500*/ 	.word	0x000030d0
        /*0504*/ 	.word	0x00000000
        /*0508*/ 	.word	0x000000c0
        /*050c*/ 	.short	0x010a
        /*050e*/ 	.byte	0xff
	.zero		1


	//   ....[64]....
        /*0510*/ 	.word	0x00003620
        /*0514*/ 	.word	0x00000000
        /*0518*/ 	.word	0x000000b0
        /*051c*/ 	.short	0x010a
        /*051e*/ 	.byte	0xff
	.zero		1


	//   ....[65]....
        /*0520*/ 	.word	0x00003730
        /*0524*/ 	.word	0x00000003
        /*0528*/ 	.word	0x00000000
        /*052c*/ 	.short	0x0101
        /*052e*/ 	.byte	0xff
	.zero		1


	//   ....[66]....
        /*0530*/ 	.word	0x00003740
        /*0534*/ 	.word	0x000000ff
        /*0538*/ 	.word	0x00000000
        /*053c*/ 	.short	0x010a
        /*053e*/ 	.byte	0x06
	.zero		1


	//   ....[67]....
        /*0540*/ 	.word	0x00003760
        /*0544*/ 	.word	0x000000ff
        /*0548*/ 	.word	0x000000f0
        /*054c*/ 	.short	0x010a
        /*054e*/ 	.byte	0x07
	.zero		1


	//   ....[68]....
        /*0550*/ 	.word	0x00003830
        /*0554*/ 	.word	0x000000ff
        /*0558*/ 	.word	0x00000000
        /*055c*/ 	.short	0x010a
        /*055e*/ 	.byte	0x06
	.zero		1


	//   ....[69]....
        /*0560*/ 	.word	0x00003960
        /*0564*/ 	.word	0x000000ff
        /*0568*/ 	.word	0x00000000
        /*056c*/ 	.short	0x010a
        /*056e*/ 	.byte	0x1a
	.zero		1


	//   ....[70]....
        /*0570*/ 	.word	0x00003c00
        /*0574*/ 	.word	0x000000ff
        /*0578*/ 	.word	0x00000000
        /*057c*/ 	.short	0x010a
        /*057e*/ 	.byte	0x06
	.zero		1


	//   ....[71]....
        /*0580*/ 	.word	0x00003c90
        /*0584*/ 	.word	0x000000ff
        /*0588*/ 	.word	0x00000000
        /*058c*/ 	.short	0x010a
        /*058e*/ 	.byte	0x06
	.zero		1


	//   ....[72]....
        /*0590*/ 	.word	0x00003d20
        /*0594*/ 	.word	0x000000ff
        /*0598*/ 	.word	0x00000000
        /*059c*/ 	.short	0x010a
        /*059e*/ 	.byte	0x06
	.zero		1


	//   ....[73]....
        /*05a0*/ 	.word	0x00003db0
        /*05a4*/ 	.word	0x000000ff
        /*05a8*/ 	.word	0x00000000
        /*05ac*/ 	.short	0x010a
        /*05ae*/ 	.byte	0x07
	.zero		1


	//   ....[74]....
        /*05b0*/ 	.word	0x000041f0
        /*05b4*/ 	.word	0x00000000
        /*05b8*/ 	.word	0x000000b0
        /*05bc*/ 	.short	0x010a
        /*05be*/ 	.byte	0xff
	.zero		1


	//   ....[75]....
        /*05c0*/ 	.word	0x000042b0
        /*05c4*/ 	.word	0x00000000
        /*05c8*/ 	.word	0x00000000
        /*05cc*/ 	.short	0x0101
        /*05ce*/ 	.byte	0xff
	.zero		1


	//   ....[76]....
        /*05d0*/ 	.word	0x000045d0
        /*05d4*/ 	.word	0x000000ff
        /*05d8*/ 	.word	0x000000a8
        /*05dc*/ 	.short	0x010a
        /*05de*/ 	.byte	0x04
	.zero		1


	//   ....[77]....
        /*05e0*/ 	.word	0x000047d0
        /*05e4*/ 	.word	0x000000ff
        /*05e8*/ 	.word	0x00000080
        /*05ec*/ 	.short	0x010a
        /*05ee*/ 	.byte	0x04
	.zero		1


	//   ....[78]....
        /*05f0*/ 	.word	0x00004940
        /*05f4*/ 	.word	0x000000ff
        /*05f8*/ 	.word	0x00000060
        /*05fc*/ 	.short	0x010b
        /*05fe*/ 	.byte	0x04
	.zero		1


	//   ....[79]....
        /*0600*/ 	.word	0x00004950
        /*0604*/ 	.word	0x000000ff
        /*0608*/ 	.word	0x00000000
        /*060c*/ 	.short	0x0101
        /*060e*/ 	.byte	0x06
	.zero		1


	//   ....[80]....
        /*0610*/ 	.word	0x00004960
        /*0614*/ 	.word	0x000000ff
        /*0618*/ 	.word	0x00000088
        /*061c*/ 	.short	0x010a
        /*061e*/ 	.byte	0x04
	.zero		1


	//   ....[81]....
        /*0620*/ 	.word	0x00004ab0
        /*0624*/ 	.word	0x000000ff
        /*0628*/ 	.word	0x00000068
        /*062c*/ 	.short	0x010b
        /*062e*/ 	.byte	0x04
	.zero		1


	//   ....[82]....
        /*0630*/ 	.word	0x00004ac0
        /*0634*/ 	.word	0x000000ff
        /*0638*/ 	.word	0x00000000
        /*063c*/ 	.short	0x0101
        /*063e*/ 	.byte	0x06
	.zero		1


	//   ....[83]....
        /*0640*/ 	.word	0x00004ad0
        /*0644*/ 	.word	0x000000ff
        /*0648*/ 	.word	0x00000090
        /*064c*/ 	.short	0x010a
        /*064e*/ 	.byte	0x04
	.zero		1


	//   ....[84]....
        /*0650*/ 	.word	0x00004c50
        /*0654*/ 	.word	0x000000ff
        /*0658*/ 	.word	0x00000070
        /*065c*/ 	.short	0x010b
        /*065e*/ 	.byte	0x04
	.zero		1


	//   ....[85]....
        /*0660*/ 	.word	0x00004c90
        /*0664*/ 	.word	0x000000ff
        /*0668*/ 	.word	0x00000000
        /*066c*/ 	.short	0x0101
        /*066e*/ 	.byte	0x06
	.zero		1


	//   ....[86]....
        /*0670*/ 	.word	0x00004cd0
        /*0674*/ 	.word	0x000000ff
        /*0678*/ 	.word	0x00000098
        /*067c*/ 	.short	0x010a
        /*067e*/ 	.byte	0x04
	.zero		1


	//   ....[87]....
        /*0680*/ 	.word	0x00004f10
        /*0684*/ 	.word	0x000000ff
        /*0688*/ 	.word	0x00000078
        /*068c*/ 	.short	0x010b
        /*068e*/ 	.byte	0x04
	.zero		1


	//   ....[88]....
        /*0690*/ 	.word	0x00004f30
        /*0694*/ 	.word	0x000000ff
        /*0698*/ 	.word	0x00000000
        /*069c*/ 	.short	0x0101
        /*069e*/ 	.byte	0x05
	.zero		1


	//   ....[89]....
        /*06a0*/ 	.word	0x00004f60
        /*06a4*/ 	.word	0x000000ff
        /*06a8*/ 	.word	0x00000080
        /*06ac*/ 	.short	0x010a
        /*06ae*/ 	.byte	0x04
	.zero		1


	//   ....[90]....
        /*06b0*/ 	.word	0x00004f80
        /*06b4*/ 	.word	0x000000ff
        /*06b8*/ 	.word	0x00000088
        /*06bc*/ 	.short	0x010a
        /*06be*/ 	.byte	0x04
	.zero		1


	//   ....[91]....
        /*06c0*/ 	.word	0x00004fa0
        /*06c4*/ 	.word	0x000000ff
        /*06c8*/ 	.word	0x00000090
        /*06cc*/ 	.short	0x010a
        /*06ce*/ 	.byte	0x04
	.zero		1


	//   ....[92]....
        /*06d0*/ 	.word	0x00004fe0
        /*06d4*/ 	.word	0x00000000
        /*06d8*/ 	.word	0x00000098
        /*06dc*/ 	.short	0x010a
        /*06de*/ 	.byte	0xff
	.zero		1


	//   ....[93]....
        /*06e0*/ 	.word	0x00005310
        /*06e4*/ 	.word	0x00000000
        /*06e8*/ 	.word	0x000000b0
        /*06ec*/ 	.short	0x010a
        /*06ee*/ 	.byte	0xff
	.zero		1


	//   ....[94]....
        /*06f0*/ 	.word	0x00005420
        /*06f4*/ 	.word	0x00000000
        /*06f8*/ 	.word	0x00000000
        /*06fc*/ 	.short	0x0101
        /*06fe*/ 	.byte	0xff
	.zero		1


	//   ....[95]....
        /*0700*/ 	.word	0x00005e70
        /*0704*/ 	.word	0x000000ff
        /*0708*/ 	.word	0x00000060
        /*070c*/ 	.short	0x010a
        /*070e*/ 	.byte	0x30
	.zero		1


	//   ....[96]....
        /*0710*/ 	.word	0x00005eb0
        /*0714*/ 	.word	0x00000040
        /*0718*/ 	.word	0x000000d0
        /*071c*/ 	.short	0x010a
        /*071e*/ 	.byte	0xff
	.zero		1


	//   ....[97]....
        /*0720*/ 	.word	0x00005fa0
        /*0724*/ 	.word	0x000000ff
        /*0728*/ 	.word	0x00000060
        /*072c*/ 	.short	0x010a
        /*072e*/ 	.byte	0x30
	.zero		1


	//   ....[98]....
        /*0730*/ 	.word	0x00006090
        /*0734*/ 	.word	0x00000040
        /*0738*/ 	.word	0x000000d0
        /*073c*/ 	.short	0x010a
        /*073e*/ 	.byte	0xff
	.zero		1


	//   ....[99]....
        /*0740*/ 	.word	0x00006b60
        /*0744*/ 	.word	0x00000000
        /*0748*/ 	.word	0x00000000
        /*074c*/ 	.short	0x0101
        /*074e*/ 	.byte	0xff
	.zero		1


	//   ....[100]....
        /*0750*/ 	.word	0x00006b70
        /*0754*/ 	.word	0x00000002
        /*0758*/ 	.word	0x00000060
        /*075c*/ 	.short	0x010a
        /*075e*/ 	.byte	0xff
	.zero		1


	//   ....[101]....
        /*0760*/ 	.word	0x00006c50
        /*0764*/ 	.word	0x00000002
        /*0768*/ 	.word	0x00000060
        /*076c*/ 	.short	0x010a
        /*076e*/ 	.byte	0xff
	.zero		1


	//   ....[102]....
        /*0770*/ 	.word	0x000077b0
        /*0774*/ 	.word	0x00000048
        /*0778*/ 	.word	0x00000000
        /*077c*/ 	.short	0x0101
        /*077e*/ 	.byte	0xff
	.zero		1


	//   ....[103]....
        /*0780*/ 	.word	0x000077d0
        /*0784*/ 	.word	0x00000000
        /*0788*/ 	.word	0x00000060
        /*078c*/ 	.short	0x010a
        /*078e*/ 	.byte	0xff
	.zero		1


	//   ....[104]....
        /*0790*/ 	.word	0x000078a0
        /*0794*/ 	.word	0x00000000
        /*0798*/ 	.word	0x00000060
        /*079c*/ 	.short	0x010a
        /*079e*/ 	.byte	0xff
	.zero		1


	//   ....[105]....
        /*07a0*/ 	.word	0x00008400
        /*07a4*/ 	.word	0x00000048
        /*07a8*/ 	.word	0x00000000
        /*07ac*/ 	.short	0x0101
        /*07ae*/ 	.byte	0xff
	.zero		1


	//   ....[106]....
        /*07b0*/ 	.word	0x00008420
        /*07b4*/ 	.word	0x00000000
        /*07b8*/ 	.word	0x00000060
        /*07bc*/ 	.short	0x010a
        /*07be*/ 	.byte	0xff
	.zero		1


	//   ....[107]....
        /*07c0*/ 	.word	0x000084f0
        /*07c4*/ 	.word	0x00000000
        /*07c8*/ 	.word	0x00000060
        /*07cc*/ 	.short	0x010a
        /*07ce*/ 	.byte	0xff
	.zero		1


	//   ....[108]....
        /*07d0*/ 	.word	0x00008830
        /*07d4*/ 	.word	0x000000ff
        /*07d8*/ 	.word	0x00000000
        /*07dc*/ 	.short	0x0101
        /*07de*/ 	.byte	0x05
	.zero		1


	//   ....[109]....
        /*07e0*/ 	.word	0x000090b0
        /*07e4*/ 	.word	0x00000000
        /*07e8*/ 	.word	0x00000000
        /*07ec*/ 	.short	0x0101
        /*07ee*/ 	.byte	0xff
	.zero		1


	//   ....[110]....
        /*07f0*/ 	.word	0x00009320
        /*07f4*/ 	.word	0x000000ff
        /*07f8*/ 	.word	0x00000000
        /*07fc*/ 	.short	0x0101
        /*07fe*/ 	.byte	0x04
	.zero		1


	//   ....[111]....
        /*0800*/ 	.word	0x00009340
        /*0804*/ 	.word	0x00000002
        /*0808*/ 	.word	0x00000120
        /*080c*/ 	.short	0x010a
        /*080e*/ 	.byte	0xff
	.zero		1


	//   ....[112]....
        /*0810*/ 	.word	0x000093a0
        /*0814*/ 	.word	0x00000002
        /*0818*/ 	.word	0x00000030
        /*081c*/ 	.short	0x010a
        /*081e*/ 	.byte	0xff
	.zero		1


	//   ....[113]....
        /*0820*/ 	.word	0x00009400
        /*0824*/ 	.word	0x00000002
        /*0828*/ 	.word	0x00000030
        /*082c*/ 	.short	0x010a
        /*082e*/ 	.byte	0xff
	.zero		1


	//   ....[114]....
        /*0830*/ 	.word	0x00009450
        /*0834*/ 	.word	0x00000002
        /*0838*/ 	.word	0x000000b0
        /*083c*/ 	.short	0x010a
        /*083e*/ 	.byte	0xff
	.zero		1


	//   ....[115]....
        /*0840*/ 	.word	0x000094b0
        /*0844*/ 	.word	0x00000000
        /*0848*/ 	.word	0x00000000
        /*084c*/ 	.short	0x010a
        /*084e*/ 	.byte	0xff
	.zero		1


	//   ....[116]....
        /*0850*/ 	.word	0x00009510
        /*0854*/ 	.word	0x00000000
        /*0858*/ 	.word	0x00000000
        /*085c*/ 	.short	0x010a
        /*085e*/ 	.byte	0xff
	.zero		1


	//   ....[117]....
        /*0860*/ 	.word	0x00009570
        /*0864*/ 	.word	0x00000000
        /*0868*/ 	.word	0x00000000
        /*086c*/ 	.short	0x010a
        /*086e*/ 	.byte	0xff
	.zero		1


	//   ....[118]....
        /*0870*/ 	.word	0x000095d0
        /*0874*/ 	.word	0x00000000
        /*0878*/ 	.word	0x00000000
        /*087c*/ 	.short	0x010a
        /*087e*/ 	.byte	0xff
	.zero		1


	//   ....[119]....
        /*0880*/ 	.word	0x00009630
        /*0884*/ 	.word	0x00000000
        /*0888*/ 	.word	0x00000000
        /*088c*/ 	.short	0x010a
        /*088e*/ 	.byte	0xff
	.zero		1


	//   ....[120]....
        /*0890*/ 	.word	0x00009680
        /*0894*/ 	.word	0x00000000
        /*0898*/ 	.word	0x00000110
        /*089c*/ 	.short	0x010a
        /*089e*/ 	.byte	0xff
	.zero		1


	//   ....[121]....
        /*08a0*/ 	.word	0x000096e0
        /*08a4*/ 	.word	0x00000000
        /*08a8*/ 	.word	0x000000c0
        /*08ac*/ 	.short	0x010a
        /*08ae*/ 	.byte	0xff
	.zero		1


	//   ....[122]....
        /*08b0*/ 	.word	0x00009730
        /*08b4*/ 	.word	0x00000000
        /*08b8*/ 	.word	0x000000b0
        /*08bc*/ 	.short	0x010a
        /*08be*/ 	.byte	0xff
	.zero		1


	//   ....[123]....
        /*08c0*/ 	.word	0x00009790
        /*08c4*/ 	.word	0x00000000
        /*08c8*/ 	.word	0x000000c0
        /*08cc*/ 	.short	0x010a
        /*08ce*/ 	.byte	0xff
	.zero		1


	//   ....[124]....
        /*08d0*/ 	.word	0x000097e0
        /*08d4*/ 	.word	0x00000000
        /*08d8*/ 	.word	0x000000b0
        /*08dc*/ 	.short	0x010a
        /*08de*/ 	.byte	0xff
	.zero		1


	//   ....[125]....
        /*08e0*/ 	.word	0x00009840
        /*08e4*/ 	.word	0x00000002
        /*08e8*/ 	.word	0x000000f0
        /*08ec*/ 	.short	0x010a
        /*08ee*/ 	.byte	0xff
	.zero		1


	//   ....[126]....
        /*08f0*/ 	.word	0x000098a0
        /*08f4*/ 	.word	0x00000000
        /*08f8*/ 	.word	0x00000000
        /*08fc*/ 	.short	0x010a
        /*08fe*/ 	.byte	0xff
	.zero		1


	//   ....[127]....
        /*0900*/ 	.word	0x00009900
        /*0904*/ 	.word	0x00000000
        /*0908*/ 	.word	0x00000000
        /*090c*/ 	.short	0x010a
        /*090e*/ 	.byte	0xff
	.zero		1


	//   ....[128]....
        /*0910*/ 	.word	0x00009960
        /*0914*/ 	.word	0x00000000
        /*0918*/ 	.word	0x00000000
        /*091c*/ 	.short	0x010a
        /*091e*/ 	.byte	0xff
	.zero		1


	//   ....[129]....
        /*0920*/ 	.word	0x000099c0
        /*0924*/ 	.word	0x00000000
        /*0928*/ 	.word	0x00000000
        /*092c*/ 	.short	0x010a
        /*092e*/ 	.byte	0xff
	.zero		1


	//   ....[130]....
        /*0930*/ 	.word	0x00009a20
        /*0934*/ 	.word	0x00000000
        /*0938*/ 	.word	0x00000000
        /*093c*/ 	.short	0x010a
        /*093e*/ 	.byte	0xff
	.zero		1


	//   ....[131]....
        /*0940*/ 	.word	0x00009a70
        /*0944*/ 	.word	0x00000000
        /*0948*/ 	.word	0x000000b0
        /*094c*/ 	.short	0x010a
        /*094e*/ 	.byte	0xff
	.zero		1


	//   ....[132]....
        /*0950*/ 	.word	0x00009ad0
        /*0954*/ 	.word	0x00000000
        /*0958*/ 	.word	0x000000a8
        /*095c*/ 	.short	0x010a
        /*095e*/ 	.byte	0xff
	.zero		1


	//   ....[133]....
        /*0960*/ 	.word	0x00009b30
        /*0964*/ 	.word	0x00000000
        /*0968*/ 	.word	0x00000080
        /*096c*/ 	.short	0x010a
        /*096e*/ 	.byte	0xff
	.zero		1


	//   ....[134]....
        /*0970*/ 	.word	0x00009b90
        /*0974*/ 	.word	0x00000000
        /*0978*/ 	.word	0x00000088
        /*097c*/ 	.short	0x010a
        /*097e*/ 	.byte	0xff
	.zero		1


	//   ....[135]....
        /*0980*/ 	.word	0x00009bf0
        /*0984*/ 	.word	0x00000000
        /*0988*/ 	.word	0x00000090
        /*098c*/ 	.short	0x010a
        /*098e*/ 	.byte	0xff
	.zero		1


	//   ....[136]....
        /*0990*/ 	.word	0x00009c50
        /*0994*/ 	.word	0x00000000
        /*0998*/ 	.word	0x00000098
        /*099c*/ 	.short	0x010a
        /*099e*/ 	.byte	0xff
	.zero		1


	//   ....[137]....
        /*09a0*/ 	.word	0x00009cb0
        /*09a4*/ 	.word	0x00000000
        /*09a8*/ 	.word	0x00000080
        /*09ac*/ 	.short	0x010a
        /*09ae*/ 	.byte	0xff
	.zero		1


	//   ....[138]....
        /*09b0*/ 	.word	0x00009d10
        /*09b4*/ 	.word	0x00000000
        /*09b8*/ 	.word	0x00000088
        /*09bc*/ 	.short	0x010a
        /*09be*/ 	.byte	0xff
	.zero		1


	//   ....[139]....
        /*09c0*/ 	.word	0x00009d70
        /*09c4*/ 	.word	0x00000000
        /*09c8*/ 	.word	0x00000090
        /*09cc*/ 	.short	0x010a
        /*09ce*/ 	.byte	0xff
	.zero		1


	//   ....[140]....
        /*09d0*/ 	.word	0x00009dc0
        /*09d4*/ 	.word	0x00000000
        /*09d8*/ 	.word	0x000000b0
        /*09dc*/ 	.short	0x010a
        /*09de*/ 	.byte	0xff
	.zero		1


	//   ....[141]....
        /*09e0*/ 	.word	0x00009e20
        /*09e4*/ 	.word	0x00000002
        /*09e8*/ 	.word	0x00000060
        /*09ec*/ 	.short	0x010a
        /*09ee*/ 	.byte	0xff
	.zero		1


	//   ....[142]....
        /*09f0*/ 	.word	0x00009e70
        /*09f4*/ 	.word	0x00000040
        /*09f8*/ 	.word	0x000000d0
        /*09fc*/ 	.short	0x010a
        /*09fe*/ 	.byte	0xff
	.zero		1


	//   ....[143]....
        /*0a00*/ 	.word	0x00009ec0
        /*0a04*/ 	.word	0x00000002
        /*0a08*/ 	.word	0x00000060
        /*0a0c*/ 	.short	0x010a
        /*0a0e*/ 	.byte	0xff
	.zero		1


	//   ....[144]....
        /*0a10*/ 	.word	0x00009f10
        /*0a14*/ 	.word	0x00000000
        /*0a18*/ 	.word	0x00000060
        /*0a1c*/ 	.short	0x010a
        /*0a1e*/ 	.byte	0xff
	.zero		1


	//   ....[145]....
        /*0a20*/ 	.word	0x00009f60
        /*0a24*/ 	.word	0x00000000
        /*0a28*/ 	.word	0x00000060
        /*0a2c*/ 	.short	0x010a
        /*0a2e*/ 	.byte	0xff
	.zero		1


	//----- nvinfo : EIATTR_NUM_MBARRIERS
	.align		4
.L_47:
        /*0a30*/ 	.byte	0x03, 0x38
        /*0a32*/ 	.short	0x0026


	//----- nvinfo : EIATTR_EXIT_INSTR_OFFSETS
	.align		4
        /*0a34*/ 	.byte	0x04, 0x1c
        /*0a36*/ 	.short	(.L_49 - .L_48)


	//   ....[0]....
.L_48:
        /*0a38*/ 	.word	0x00002ba0


	//   ....[1]....
        /*0a3c*/ 	.word	0x000030a0


	//   ....[2]....
        /*0a40*/ 	.word	0x00003100


	//   ....[3]....
        /*0a44*/ 	.word	0x00004010


	//   ....[4]....
        /*0a48*/ 	.word	0x00005010


	//   ....[5]....
        /*0a4c*/ 	.word	0x00005050


	//   ....[6]....
        /*0a50*/ 	.word	0x00009210


	//   ....[7]....
        /*0a54*/ 	.word	0x00009290


	//   ....[8]....
        /*0a58*/ 	.word	0x000092c0


	//   ....[9]....
        /*0a5c*/ 	.word	0x00009330


	//----- nvinfo : EIATTR_MAX_THREADS
	.align		4
.L_49:
        /*0a60*/ 	.byte	0x04, 0x05
        /*0a62*/ 	.short	(.L_51 - .L_50)
.L_50:
        /*0a64*/ 	.word	0x00000100
        /*0a68*/ 	.word	0x00000001
        /*0a6c*/ 	.word	0x00000001


	//----- nvinfo : EIATTR_CRS_STACK_SIZE
	.align		4
.L_51:
        /*0a70*/ 	.byte	0x04, 0x1e
        /*0a72*/ 	.short	(.L_53 - .L_52)
.L_52:
        /*0a74*/ 	.word	0x00000000


	//----- nvinfo : EIATTR_CBANK_PARAM_SIZE
	.align		4
.L_53:
        /*0a78*/ 	.byte	0x03, 0x19
        /*0a7a*/ 	.short	0x0800


	//----- nvinfo : EIATTR_PARAM_CBANK
	.align		4
        /*0a7c*/ 	.byte	0x04, 0x0a
        /*0a7e*/ 	.short	(.L_55 - .L_54)
	.align		4
.L_54:
        /*0a80*/ 	.word	index@(.nv.constant0._ZN7cutlass13device_kernelINS_4gemm6kernel13GemmUniversalIN4cute5tupleIJiiiiEEENS1_10collective13CollectiveMmaINS1_35MainloopSm100TmaUmmaWarpSpecializedILi6ELi2ELi4ENS5_IJNS4_1CILi1EEENSA_ILi8EEESB_EEEEENS5_IJNSA_ILi128EEESF_NSA_ILi64EEEEEENS_6half_tENS5_IJSB_llEEESI_SJ_NS4_8TiledMMAINS4_8MMA_AtomIJNS4_20SM100_MMA_F16BF16_SSISI_SI_fLi128ELi128ELNS4_4UMMA5MajorE1ELSO_1ELNSN_7ScaleInE0ELSP_0EEEEEENS4_6LayoutINS5_IJSB_SB_SB_EEENS5_IJNSA_ILi0EEESU_SU_EEEEENS5_IJNS4_10UnderscoreESX_SX_EEEEENS4_23SM90_TMA_LOAD_MULTICASTENS4_14ComposedLayoutINS4_7SwizzleILi3ELi4ELi3EEENS4_18smem_ptr_flag_bitsILi16EEENSS_INS5_IJSG_SC_EEENS5_IJSB_SG_EEEEEEEvNS4_8identityENS4_13SM90_TMA_LOADES19_vS1A_EENS_8epilogue10collective18CollectiveEpilogueINS1D_23Sm100TmaWarpSpecializedILi4ELi2ELi32ELb1ELb0EEEJSH_NS5_IJNSS_ISF_SB_EENSS_INSA_ILi32EEESB_EEEEESI_NS5_IJlSB_lEEESI_S1M_NS1D_6fusion15FusionCallbacksIS1H_NS1N_17LinearCombinationISI_fSI_fLNS_15FloatRoundStyleE2EEESH_S1L_JEEENS4_5SM1004TMEM4LOAD26SM100_TMEM_LOAD_32dp32b32xES1B_NS11_INS12_ILi2ELi4ELi3EEES15_NSS_INS5_IJSC_S1J_EEENS5_IJS1J_SB_EEEEEEENS4_39AutoVectorizingCopyWithAssumedAlignmentILi128EEENS4_14SM90_TMA_STOREES21_S23_S23_EEEvvEEEEvNT_6ParamsE)
        /*0a84*/ 	.short	0x0380
        /*0a86*/ 	.short	0x0800


	//----- nvinfo : EIATTR_SW_WAR
	.align		4
.L_55:
        /*0a88*/ 	.byte	0x04, 0x36
        /*0a8a*/ 	.short	(.L_57 - .L_56)
.L_56:
        /*0a8c*/ 	.word	0x00000008
.L_57:


//--------------------- .nv.callgraph             --------------------------
	.section	.nv.callgraph,"",@"SHT_CUDA_CALLGRAPH"
	.align	4
	.sectionentsize	8
	.align		4
        /*0000*/ 	.word	0x00000000
	.align		4
        /*0004*/ 	.word	0xffffffff
	.align		4
        /*0008*/ 	.word	index@(_ZN7cutlass13device_kernelINS_4gemm6kernel13GemmUniversalIN4cute5tupleIJiiiiEEENS1_10collective13CollectiveMmaINS1_35MainloopSm100TmaUmmaWarpSpecializedILi6ELi2ELi4ENS5_IJNS4_1CILi1EEENSA_ILi8EEESB_EEEEENS5_IJNSA_ILi128EEESF_NSA_ILi64EEEEEENS_6half_tENS5_IJSB_llEEESI_SJ_NS4_8TiledMMAINS4_8MMA_AtomIJNS4_20SM100_MMA_F16BF16_SSISI_SI_fLi128ELi128ELNS4_4UMMA5MajorE1ELSO_1ELNSN_7ScaleInE0ELSP_0EEEEEENS4_6LayoutINS5_IJSB_SB_SB_EEENS5_IJNSA_ILi0EEESU_SU_EEEEENS5_IJNS4_10UnderscoreESX_SX_EEEEENS4_23SM90_TMA_LOAD_MULTICASTENS4_14ComposedLayoutINS4_7SwizzleILi3ELi4ELi3EEENS4_18smem_ptr_flag_bitsILi16EEENSS_INS5_IJSG_SC_EEENS5_IJSB_SG_EEEEEEEvNS4_8identityENS4_13SM90_TMA_LOADES19_vS1A_EENS_8epilogue10collective18CollectiveEpilogueINS1D_23Sm100TmaWarpSpecializedILi4ELi2ELi32ELb1ELb0EEEJSH_NS5_IJNSS_ISF_SB_EENSS_INSA_ILi32EEESB_EEEEESI_NS5_IJlSB_lEEESI_S1M_NS1D_6fusion15FusionCallbacksIS1H_NS1N_17LinearCombinationISI_fSI_fLNS_15FloatRoundStyleE2EEESH_S1L_JEEENS4_5SM1004TMEM4LOAD26SM100_TMEM_LOAD_32dp32b32xES1B_NS11_INS12_ILi2ELi4ELi3EEES15_NSS_INS5_IJSC_S1J_EEENS5_IJS1J_SB_EEEEEEENS4_39AutoVectorizingCopyWithAssumedAlignmentILi128EEENS4_14SM90_TMA_STOREES21_S23_S23_EEEvvEEEEvNT_6ParamsE)
	.align		4
        /*000c*/ 	.word	index@(__assertfail)
	.align		4
        /*0010*/ 	.word	0x00000000
	.align		4
        /*0014*/ 	.word	0xfffffffe
	.align		4
        /*0018*/ 	.word	0x00000000
	.align		4
        /*001c*/ 	.word	0xfffffffd
	.align		4
        /*0020*/ 	.word	0x00000000
	.align		4
        /*0024*/ 	.word	0xfffffffc


//--------------------- .nv.constant4             --------------------------
	.section	.nv.constant4,"a",@progbits
	.align	8
	.align		8
.nv.constant4:
        /*0000*/ 	.dword	__assertfail
	.align		8
        /*0008*/ 	.dword	__unnamed_1
	.align		8
        /*0010*/ 	.dword	__unnamed_2
	.align		8
        /*0018*/ 	.dword	_ZN40_INTERNAL_d963f8e3_4_k_cu_de8b5ff6_400844cuda3std3__45__cpo5beginE
	.align		8
        /*0020*/ 	.dword	_ZN40_INTERNAL_d963f8e3_4_k_cu_de8b5ff6_400844cuda3std3__45__cpo3endE
	.align		8
        /*0028*/ 	.dword	_ZN40_INTERNAL_d963f8e3_4_k_cu_de8b5ff6_400844cuda3std3__45__cpo6cbeginE
	.align		8
        /*0030*/ 	.dword	_ZN40_INTERNAL_d963f8e3_4_k_cu_de8b5ff6_400844cuda3std3__45__cpo4cendE
	.align		8
        /*0038*/ 	.dword	_ZN40_INTERNAL_d963f8e3_4_k_cu_de8b5ff6_400844cuda3std3__442_GLOBAL__N__d963f8e3_4_k_cu_de8b5ff6_400846ignoreE
	.align		8
        /*0040*/ 	.dword	_ZN40_INTERNAL_d963f8e3_4_k_cu_de8b5ff6_400844cuda3std3__419piecewise_constructE
	.align		8
        /*0048*/ 	.dword	_ZN40_INTERNAL_d963f8e3_4_k_cu_de8b5ff6_400844cuda3std3__48in_placeE
	.align		8
        /*0050*/ 	.dword	_ZN40_INTERNAL_d963f8e3_4_k_cu_de8b5ff6_400844cuda3std6ranges3__45__cpo4swapE
	.align		8
        /*0058*/ 	.dword	_ZN40_INTERNAL_d963f8e3_4_k_cu_de8b5ff6_400844cuda3std6ranges3__45__cpo9iter_moveE
	.align		8
        /*0060*/ 	.dword	_ZN40_INTERNAL_d963f8e3_4_k_cu_de8b5ff6_400844cute7productE
	.align		8
        /*0068*/ 	.dword	_ZN40_INTERNAL_d963f8e3_4_k_cu_de8b5ff6_400844cute1_E
	.align		8
        /*0070*/ 	.dword	$str$25
	.align		8
        /*0078*/ 	.dword	$str$26
	.align		8
        /*0080*/ 	.dword	$str$27
	.align		8
        /*0088*/ 	.dword	$str$28


//--------------------- .text._ZN7cutlass13device_kernelINS_4gemm6kernel13GemmUniversalIN4cute5tupleIJiiiiEEENS1_10collective13CollectiveMmaINS1_35MainloopSm100TmaUmmaWarpSpecializedILi6ELi2ELi4ENS5_IJNS4_1CILi1EEENSA_ILi8EEESB_EEEEENS5_IJNSA_ILi128EEESF_NSA_ILi64EEEEEENS_6half_tENS5_IJSB_llEEESI_SJ_NS4_8TiledMMAINS4_8MMA_AtomIJNS4_20SM100_MMA_F16BF16_SSISI_SI_fLi128ELi128ELNS4_4UMMA5MajorE1ELSO_1ELNSN_7ScaleInE0ELSP_0EEEEEENS4_6LayoutINS5_IJSB_SB_SB_EEENS5_IJNSA_ILi0EEESU_SU_EEEEENS5_IJNS4_10UnderscoreESX_SX_EEEEENS4_23SM90_TMA_LOAD_MULTICASTENS4_14ComposedLayoutINS4_7SwizzleILi3ELi4ELi3EEENS4_18smem_ptr_flag_bitsILi16EEENSS_INS5_IJSG_SC_EEENS5_IJSB_SG_EEEEEEEvNS4_8identityENS4_13SM90_TMA_LOADES19_vS1A_EENS_8epilogue10collective18CollectiveEpilogueINS1D_23Sm100TmaWarpSpecializedILi4ELi2ELi32ELb1ELb0EEEJSH_NS5_IJNSS_ISF_SB_EENSS_INSA_ILi32EEESB_EEEEESI_NS5_IJlSB_lEEESI_S1M_NS1D_6fusion15FusionCallbacksIS1H_NS1N_17LinearCombinationISI_fSI_fLNS_15FloatRoundStyleE2EEESH_S1L_JEEENS4_5SM1004TMEM4LOAD26SM100_TMEM_LOAD_32dp32b32xES1B_NS11_INS12_ILi2ELi4ELi3EEES15_NSS_INS5_IJSC_S1J_EEENS5_IJS1J_SB_EEEEEEENS4_39AutoVectorizingCopyWithAssumedAlignmentILi128EEENS4_14SM90_TMA_STOREES21_S23_S23_EEEvvEEEEvNT_6ParamsE --------------------------
	.section	.text._ZN7cutlass13device_kernelINS_4gemm6kernel13GemmUniversalIN4cute5tupleIJiiiiEEENS1_10collective13CollectiveMmaINS1_35MainloopSm100TmaUmmaWarpSpecializedILi6ELi2ELi4ENS5_IJNS4_1CILi1EEENSA_ILi8EEESB_EEEEENS5_IJNSA_ILi128EEESF_NSA_ILi64EEEEEENS_6half_tENS5_IJSB_llEEESI_SJ_NS4_8TiledMMAINS4_8MMA_AtomIJNS4_20SM100_MMA_F16BF16_SSISI_SI_fLi128ELi128ELNS4_4UMMA5MajorE1ELSO_1ELNSN_7ScaleInE0ELSP_0EEEEEENS4_6LayoutINS5_IJSB_SB_SB_EEENS5_IJNSA_ILi0EEESU_SU_EEEEENS5_IJNS4_10UnderscoreESX_SX_EEEEENS4_23SM90_TMA_LOAD_MULTICASTENS4_14ComposedLayoutINS4_7SwizzleILi3ELi4ELi3EEENS4_18smem_ptr_flag_bitsILi16EEENSS_INS5_IJSG_SC_EEENS5_IJSB_SG_EEEEEEEvNS4_8identityENS4_13SM90_TMA_LOADES19_vS1A_EENS_8epilogue10collective18CollectiveEpilogueINS1D_23Sm100TmaWarpSpecializedILi4ELi2ELi32ELb1ELb0EEEJSH_NS5_IJNSS_ISF_SB_EENSS_INSA_ILi32EEESB_EEEEESI_NS5_IJlSB_lEEESI_S1M_NS1D_6fusion15FusionCallbacksIS1H_NS1N_17LinearCombinationISI_fSI_fLNS_15FloatRoundStyleE2EEESH_S1L_JEEENS4_5SM1004TMEM4LOAD26SM100_TMEM_LOAD_32dp32b32xES1B_NS11_INS12_ILi2ELi4ELi3EEES15_NSS_INS5_IJSC_S1J_EEENS5_IJS1J_SB_EEEEEEENS4_39AutoVectorizingCopyWithAssumedAlignmentILi128EEENS4_14SM90_TMA_STOREES21_S23_S23_EEEvvEEEEvNT_6ParamsE,"ax",@progbits
	.align	128
.text._ZN7cutlass13device_kernelINS_4gemm6kernel13GemmUniversalIN4cute5tupleIJiiiiEEENS1_10collective13CollectiveMmaINS1_35MainloopSm100TmaUmmaWarpSpecializedILi6ELi2ELi4ENS5_IJNS4_1CILi1EEENSA_ILi8EEESB_EEEEENS5_IJNSA_ILi128EEESF_NSA_ILi64EEEEEENS_6half_tENS5_IJSB_llEEESI_SJ_NS4_8TiledMMAINS4_8MMA_AtomIJNS4_20SM100_MMA_F16BF16_SSISI_SI_fLi128ELi128ELNS4_4UMMA5MajorE1ELSO_1ELNSN_7ScaleInE0ELSP_0EEEEEENS4_6LayoutINS5_IJSB_SB_SB_EEENS5_IJNSA_ILi0EEESU_SU_EEEEENS5_IJNS4_10UnderscoreESX_SX_EEEEENS4_23SM90_TMA_LOAD_MULTICASTENS4_14ComposedLayoutINS4_7SwizzleILi3ELi4ELi3EEENS4_18smem_ptr_flag_bitsILi16EEENSS_INS5_IJSG_SC_EEENS5_IJSB_SG_EEEEEEEvNS4_8identityENS4_13SM90_TMA_LOADES19_vS1A_EENS_8epilogue10collective18CollectiveEpilogueINS1D_23Sm100TmaWarpSpecializedILi4ELi2ELi32ELb1ELb0EEEJSH_NS5_IJNSS_ISF_SB_EENSS_INSA_ILi32EEESB_EEEEESI_NS5_IJlSB_lEEESI_S1M_NS1D_6fusion15FusionCallbacksIS1H_NS1N_17LinearCombinationISI_fSI_fLNS_15FloatRoundStyleE2EEESH_S1L_JEEENS4_5SM1004TMEM4LOAD26SM100_TMEM_LOAD_32dp32b32xES1B_NS11_INS12_ILi2ELi4ELi3EEES15_NSS_INS5_IJSC_S1J_EEENS5_IJS1J_SB_EEEEEEENS4_39AutoVectorizingCopyWithAssumedAlignmentILi128EEENS4_14SM90_TMA_STOREES21_S23_S23_EEEvvEEEEvNT_6ParamsE:
        .type           _ZN7cutlass13device_kernelINS_4gemm6kernel13GemmUniversalIN4cute5tupleIJiiiiEEENS1_10collective13CollectiveMmaINS1_35MainloopSm100TmaUmmaWarpSpecializedILi6ELi2ELi4ENS5_IJNS4_1CILi1EEENSA_ILi8EEESB_EEEEENS5_IJNSA_ILi128EEESF_NSA_ILi64EEEEEENS_6half_tENS5_IJSB_llEEESI_SJ_NS4_8TiledMMAINS4_8MMA_AtomIJNS4_20SM100_MMA_F16BF16_SSISI_SI_fLi128ELi128ELNS4_4UMMA5MajorE1ELSO_1ELNSN_7ScaleInE0ELSP_0EEEEEENS4_6LayoutINS5_IJSB_SB_SB_EEENS5_IJNSA_ILi0EEESU_SU_EEEEENS5_IJNS4_10UnderscoreESX_SX_EEEEENS4_23SM90_TMA_LOAD_MULTICASTENS4_14ComposedLayoutINS4_7SwizzleILi3ELi4ELi3EEENS4_18smem_ptr_flag_bitsILi16EEENSS_INS5_IJSG_SC_EEENS5_IJSB_SG_EEEEEEEvNS4_8identityENS4_13SM90_TMA_LOADES19_vS1A_EENS_8epilogue10collective18CollectiveEpilogueINS1D_23Sm100TmaWarpSpecializedILi4ELi2ELi32ELb1ELb0EEEJSH_NS5_IJNSS_ISF_SB_EENSS_INSA_ILi32EEESB_EEEEESI_NS5_IJlSB_lEEESI_S1M_NS1D_6fusion15FusionCallbacksIS1H_NS1N_17LinearCombinationISI_fSI_fLNS_15FloatRoundStyleE2EEESH_S1L_JEEENS4_5SM1004TMEM4LOAD26SM100_TMEM_LOAD_32dp32b32xES1B_NS11_INS12_ILi2ELi4ELi3EEES15_NSS_INS5_IJSC_S1J_EEENS5_IJS1J_SB_EEEEEEENS4_39AutoVectorizingCopyWithAssumedAlignmentILi128EEENS4_14SM90_TMA_STOREES21_S23_S23_EEEvvEEEEvNT_6ParamsE,@function
        .size           _ZN7cutlass13device_kernelINS_4gemm6kernel13GemmUniversalIN4cute5tupleIJiiiiEEENS1_10collective13CollectiveMmaINS1_35MainloopSm100TmaUmmaWarpSpecializedILi6ELi2ELi4ENS5_IJNS4_1CILi1EEENSA_ILi8EEESB_EEEEENS5_IJNSA_ILi128EEESF_NSA_ILi64EEEEEENS_6half_tENS5_IJSB_llEEESI_SJ_NS4_8TiledMMAINS4_8MMA_AtomIJNS4_20SM100_MMA_F16BF16_SSISI_SI_fLi128ELi128ELNS4_4UMMA5MajorE1ELSO_1ELNSN_7ScaleInE0ELSP_0EEEEEENS4_6LayoutINS5_IJSB_SB_SB_EEENS5_IJNSA_ILi0EEESU_SU_EEEEENS5_IJNS4_10UnderscoreESX_SX_EEEEENS4_23SM90_TMA_LOAD_MULTICASTENS4_14ComposedLayoutINS4_7SwizzleILi3ELi4ELi3EEENS4_18smem_ptr_flag_bitsILi16EEENSS_INS5_IJSG_SC_EEENS5_IJSB_SG_EEEEEEEvNS4_8identityENS4_13SM90_TMA_LOADES19_vS1A_EENS_8epilogue10collective18CollectiveEpilogueINS1D_23Sm100TmaWarpSpecializedILi4ELi2ELi32ELb1ELb0EEEJSH_NS5_IJNSS_ISF_SB_EENSS_INSA_ILi32EEESB_EEEEESI_NS5_IJlSB_lEEESI_S1M_NS1D_6fusion15FusionCallbacksIS1H_NS1N_17LinearCombinationISI_fSI_fLNS_15FloatRoundStyleE2EEESH_S1L_JEEENS4_5SM1004TMEM4LOAD26SM100_TMEM_LOAD_32dp32b32xES1B_NS11_INS12_ILi2ELi4ELi3EEES15_NSS_INS5_IJSC_S1J_EEENS5_IJS1J_SB_EEEEEEENS4_39AutoVectorizingCopyWithAssumedAlignmentILi128EEENS4_14SM90_TMA_STOREES21_S23_S23_EEEvvEEEEvNT_6ParamsE,(.L_x_189 - _ZN7cutlass13device_kernelINS_4gemm6kernel13GemmUniversalIN4cute5tupleIJiiiiEEENS1_10collective13CollectiveMmaINS1_35MainloopSm100TmaUmmaWarpSpecializedILi6ELi2ELi4ENS5_IJNS4_1CILi1EEENSA_ILi8EEESB_EEEEENS5_IJNSA_ILi128EEESF_NSA_ILi64EEEEEENS_6half_tENS5_IJSB_llEEESI_SJ_NS4_8TiledMMAINS4_8MMA_AtomIJNS4_20SM100_MMA_F16BF16_SSISI_SI_fLi128ELi128ELNS4_4UMMA5MajorE1ELSO_1ELNSN_7ScaleInE0ELSP_0EEEEEENS4_6LayoutINS5_IJSB_SB_SB_EEENS5_IJNSA_ILi0EEESU_SU_EEEEENS5_IJNS4_10UnderscoreESX_SX_EEEEENS4_23SM90_TMA_LOAD_MULTICASTENS4_14ComposedLayoutINS4_7SwizzleILi3ELi4ELi3EEENS4_18smem_ptr_flag_bitsILi16EEENSS_INS5_IJSG_SC_EEENS5_IJSB_SG_EEEEEEEvNS4_8identityENS4_13SM90_TMA_LOADES19_vS1A_EENS_8epilogue10collective18CollectiveEpilogueINS1D_23Sm100TmaWarpSpecializedILi4ELi2ELi32ELb1ELb0EEEJSH_NS5_IJNSS_ISF_SB_EENSS_INSA_ILi32EEESB_EEEEESI_NS5_IJlSB_lEEESI_S1M_NS1D_6fusion15FusionCallbacksIS1H_NS1N_17LinearCombinationISI_fSI_fLNS_15FloatRoundStyleE2EEESH_S1L_JEEENS4_5SM1004TMEM4LOAD26SM100_TMEM_LOAD_32dp32b32xES1B_NS11_INS12_ILi2ELi4ELi3EEES15_NSS_INS5_IJSC_S1J_EEENS5_IJS1J_SB_EEEEEEENS4_39AutoVectorizingCopyWithAssumedAlignmentILi128EEENS4_14SM90_TMA_STOREES21_S23_S23_EEEvvEEEEvNT_6ParamsE)
        .other          _ZN7cutlass13device_kernelINS_4gemm6kernel13GemmUniversalIN4cute5tupleIJiiiiEEENS1_10collective13CollectiveMmaINS1_35MainloopSm100TmaUmmaWarpSpecializedILi6ELi2ELi4ENS5_IJNS4_1CILi1EEENSA_ILi8EEESB_EEEEENS5_IJNSA_ILi128EEESF_NSA_ILi64EEEEEENS_6half_tENS5_IJSB_llEEESI_SJ_NS4_8TiledMMAINS4_8MMA_AtomIJNS4_20SM100_MMA_F16BF16_SSISI_SI_fLi128ELi128ELNS4_4UMMA5MajorE1ELSO_1ELNSN_7ScaleInE0ELSP_0EEEEEENS4_6LayoutINS5_IJSB_SB_SB_EEENS5_IJNSA_ILi0EEESU_SU_EEEEENS5_IJNS4_10UnderscoreESX_SX_EEEEENS4_23SM90_TMA_LOAD_MULTICASTENS4_14ComposedLayoutINS4_7SwizzleILi3ELi4ELi3EEENS4_18smem_ptr_flag_bitsILi16EEENSS_INS5_IJSG_SC_EEENS5_IJSB_SG_EEEEEEEvNS4_8identityENS4_13SM90_TMA_LOADES19_vS1A_EENS_8epilogue10collective18CollectiveEpilogueINS1D_23Sm100TmaWarpSpecializedILi4ELi2ELi32ELb1ELb0EEEJSH_NS5_IJNSS_ISF_SB_EENSS_INSA_ILi32EEESB_EEEEESI_NS5_IJlSB_lEEESI_S1M_NS1D_6fusion15FusionCallbacksIS1H_NS1N_17LinearCombinationISI_fSI_fLNS_15FloatRoundStyleE2EEESH_S1L_JEEENS4_5SM1004TMEM4LOAD26SM100_TMEM_LOAD_32dp32b32xES1B_NS11_INS12_ILi2ELi4ELi3EEES15_NSS_INS5_IJSC_S1J_EEENS5_IJS1J_SB_EEEEEEENS4_39AutoVectorizingCopyWithAssumedAlignmentILi128EEENS4_14SM90_TMA_STOREES21_S23_S23_EEEvvEEEEvNT_6ParamsE,@"STO_CUDA_ENTRY STV_DEFAULT"
_ZN7cutlass13device_kernelINS_4gemm6kernel13GemmUniversalIN4cute5tupleIJiiiiEEENS1_10collective13CollectiveMmaINS1_35MainloopSm100TmaUmmaWarpSpecializedILi6ELi2ELi4ENS5_IJNS4_1CILi1EEENSA_ILi8EEESB_EEEEENS5_IJNSA_ILi128EEESF_NSA_ILi64EEEEEENS_6half_tENS5_IJSB_llEEESI_SJ_NS4_8TiledMMAINS4_8MMA_AtomIJNS4_20SM100_MMA_F16BF16_SSISI_SI_fLi128ELi128ELNS4_4UMMA5MajorE1ELSO_1ELNSN_7ScaleInE0ELSP_0EEEEEENS4_6LayoutINS5_IJSB_SB_SB_EEENS5_IJNSA_ILi0EEESU_SU_EEEEENS5_IJNS4_10UnderscoreESX_SX_EEEEENS4_23SM90_TMA_LOAD_MULTICASTENS4_14ComposedLayoutINS4_7SwizzleILi3ELi4ELi3EEENS4_18smem_ptr_flag_bitsILi16EEENSS_INS5_IJSG_SC_EEENS5_IJSB_SG_EEEEEEEvNS4_8identityENS4_13SM90_TMA_LOADES19_vS1A_EENS_8epilogue10collective18CollectiveEpilogueINS1D_23Sm100TmaWarpSpecializedILi4ELi2ELi32ELb1ELb0EEEJSH_NS5_IJNSS_ISF_SB_EENSS_INSA_ILi32EEESB_EEEEESI_NS5_IJlSB_lEEESI_S1M_NS1D_6fusion15FusionCallbacksIS1H_NS1N_17LinearCombinationISI_fSI_fLNS_15FloatRoundStyleE2EEESH_S1L_JEEENS4_5SM1004TMEM4LOAD26SM100_TMEM_LOAD_32dp32b32xES1B_NS11_INS12_ILi2ELi4ELi3EEES15_NSS_INS5_IJSC_S1J_EEENS5_IJS1J_SB_EEEEEEENS4_39AutoVectorizingCopyWithAssumedAlignmentILi128EEENS4_14SM90_TMA_STOREES21_S23_S23_EEEvvEEEEvNT_6ParamsE:
[----:B------:R-:W1:Y:S01]  /*0000*/  LDC R1, c[0x0][0x37c] ;  /* 0x0000df00ff017b82 */ /* 0x000e620000000800 */
[----:B------:R-:W2:Y:S01]  /*0010*/  S2R R101, SR_TID.X ;  /* 0x0000000000657919 */ /* 0x000ea20000002100 */
[----:B------:R-:W3:Y:S01]  /*0020*/  LDCU.64 UR6, c[0x0][0x890] ;  /* 0x00011200ff0677ac */ /* 0x000ee20008000a00 */
[----:B------:R-:W-:Y:S02]  /*0030*/  PRMT R88, RZ, 0x7610, R88 ;  /* 0x00007610ff587816 */ /* 0x000fe40000000058 */
[----:B------:R-:W-:Y:S01]  /*0040*/  ELECT P6, URZ, PT ;  /* 0x0000000000ff782f */ /* 0x000fe200038c0000 */
[----:B------:R-:W4:Y:S01]  /*0050*/  LDCU.64 UR46, c[0x0][0x358] ;  /* 0x00006b00ff2e77ac */ /* 0x000f220008000a00 */
[----:B---3--:R-:W-:-:S04]  /*0060*/  UISETP.NE.U32.AND UP0, UPT, UR6, URZ, UPT ;  /* 0x000000ff0600728c */ /* 0x008fc8000bf05070 */
[----:B------:R-:W-:Y:S01]  /*0070*/  UISETP.NE.AND.EX UP0, UPT, UR7, URZ, UPT, UP0 ;  /* 0x000000ff0700728c */ /* 0x000fe2000bf05300 */
[----:B--2---:R-:W-:-:S05]  /*0080*/  SHF.R.U32.HI R92, RZ, 0x5, R101 ;  /* 0x00000005ff5c7819 */ /* 0x004fca0000011665 */
[----:B------:R-:W2:Y:S02]  /*0090*/  SHFL.IDX PT, R0, R92, RZ, 0x1f ;  /* 0x00001fff5c007589 */ /* 0x000ea400000e0000 */
[----:B--2---:R-:W-:Y:S01]  /*00a0*/  R2UR UR5, R0 ;  /* 0x00000000000572ca */ /* 0x004fe200000e0000 */
[----:B-1--4-:R-:W-:-:S14]  /*00b0*/  BRA.U UP0, `(.L_x_0) ;  /* 0x00000001002c7547 */ /* 0x012fdc000b800000 */
[----:B------:R-:W1:Y:S02]  /*00c0*/  LDCU.64 UR8, c[0x0][0x888] ;  /* 0x00011100ff0877ac */ /* 0x000e640008000a00 */
[----:B-1----:R-:W-:-:S04]  /*00d0*/  UISETP.NE.U32.AND UP0, UPT, UR8, URZ, UPT ;  /* 0x000000ff0800728c */ /* 0x002fc8000bf05070 */
[----:B------:R-:W-:-:S09]  /*00e0*/  UISETP.NE.AND.EX UP0, UPT, UR9, URZ, UPT, UP0 ;  /* 0x000000ff0900728c */ /* 0x000fd2000bf05300 */
[----:B------:R-:W-:Y:S05]  /*00f0*/  BRA.U !UP0, `(.L_x_1) ;  /* 0x0000000108107547 */ /* 0x000fea000b800000 */
[----:B------:R-:W1:Y:S02]  /*0100*/  LDC.64 R2, c[0x0][0x888] ;  /* 0x00022200ff027b82 */ /* 0x000e640000000a00 */
[----:B-1----:R1:W5:Y:S01]  /*0110*/  LDG.E R49, desc[UR46][R2.64] ;  /* 0x0000002e02317981 */ /* 0x002362000c1e1900 */
[----:B------:R-:W-:Y:S01]  /*0120*/  HFMA2 R88, -RZ, RZ, 0, 5.9604644775390625e-08 ;  /* 0x00000001ff587431 */ /* 0x000fe200000001ff */
[----:B------:R-:W-:Y:S05]  /*0130*/  BRA `(.L_x_0) ;  /* 0x00000000000c7947 */ /* 0x000fea0003800000 */
.L_x_1:
[----:B------:R-:W1:Y:S01]  /*0140*/  LDCU UR4, c[0x0][0x880] ;  /* 0x00011000ff0477ac */ /* 0x000e620008000800 */
[----:B------:R-:W-:Y:S01]  /*0150*/  HFMA2 R88, -RZ, RZ, 0, 5.9604644775390625e-08 ;  /* 0x00000001ff587431 */ /* 0x000fe200000001ff */
[----:B-1----:R-:W-:Y:S02]  /*0160*/  MOV R49, UR4 ;  /* 0x0000000400317c02 */ /* 0x002fe40008000f00 */
.L_x_0:
[----:B------:R-:W2:Y:S02]  /*0170*/  LDCU.64 UR8, c[0x0][0x8b0] ;  /* 0x00011600ff0877ac */ /* 0x000ea40008000a00 */
[----:B--2---:R-:W-:-:S04]  /*0180*/  UISETP.NE.U32.AND UP0, UPT, UR8, URZ, UPT ;  /* 0x000000ff0800728c */ /* 0x004fc8000bf05070 */
[----:B------:R-:W-:-:S09]  /*0190*/  UISETP.NE.AND.EX UP0, UPT, UR9, URZ, UPT, UP0 ;  /* 0x000000ff0900728c */ /* 0x000fd2000bf05300 */
[----:B------:R-:W-:Y:S05]  /*01a0*/  BRA.U UP0, `(.L_x_2) ;  /* 0x0000000100247547 */ /* 0x000fea000b800000 */
[----:B------:R-:W2:Y:S02]  /*01b0*/  LDCU.64 UR8, c[0x0][0x8a8] ;  /* 0x00011500ff0877ac */ /* 0x000ea40008000a00 */
[----:B--2---:R-:W-:-:S04]  /*01c0*/  UISETP.NE.U32.AND UP0, UPT, UR8, URZ, UPT ;  /* 0x000000ff0800728c */ /* 0x004fc8000bf05070 */
[----:B------:R-:W-:-:S09]  /*01d0*/  UISETP.NE.AND.EX UP0, UPT, UR9, URZ, UPT, UP0 ;  /* 0x000000ff0900728c */ /* 0x000fd2000bf05300 */
[----:B------:R-:W-:Y:S05]  /*01e0*/  BRA.U !UP0, `(.L_x_3) ;  /* 0x00000001080c7547 */ /* 0x000fea000b800000 */
[----:B-1----:R-:W1:Y:S02]  /*01f0*/  LDC.64 R2, c[0x0][0x8a8] ;  /* 0x00022a00ff027b82 */ /* 0x002e640000000a00 */
[----:B-1----:R2:W5:Y:S01]  /*0200*/  LDG.E R47, desc[UR46][R2.64] ;  /* 0x0000002e022f7981 */ /* 0x002562000c1e1900 */
[----:B------:R-:W-:Y:S05]  /*0210*/  BRA `(.L_x_2) ;  /* 0x0000000000087947 */ /* 0x000fea0003800000 */
.L_x_3:
[----:B------:R-:W2:Y:S02]  /*0220*/  LDCU UR4, c[0x0][0x8a0] ;  /* 0x00011400ff0477ac */ /* 0x000ea40008000800 */
[----:B--2---:R-:W-:Y:S02]  /*0230*/  MOV R47, UR4 ;  /* 0x00000004002f7c02 */ /* 0x004fe40008000f00 */
.L_x_2:
[----:B------:R-:W-:Y:S01]  /*0240*/  IMAD.U32 R0, RZ, RZ, UR5 ;  /* 0x00000005ff007e24 */ /* 0x000fe2000f8e00ff */
[----:B------:R-:W-:Y:S04]  /*0250*/  BSSY.RECONVERGENT B0, `(.L_x_4) ;  /* 0x000000c000007945 */ /* 0x000fe80003800200 */
[C---:B------:R-:W-:Y:S02]  /*0260*/  ISETP.NE.OR P1, PT, R0.reuse, 0x1, !P6 ;  /* 0x000000010000780c */ /* 0x040fe40007725670 */
[----:B------:R-:W-:-:S11]  /*0270*/  ISETP.NE.OR P0, PT, R0, 0x3, !P6 ;  /* 0x000000030000780c */ /* 0x000fd60007705670 */
[----:B------:R-:W-:Y:S05]  /*0280*/  @P1 BRA `(.L_x_5) ;  /* 0x0000000000201947 */ /* 0x000fea0003800000 */
[----:B------:R-:W3:Y:S02]  /*0290*/  LDCU.64 UR8, c[0x0][0x348] ;  /* 0x00006900ff0877ac */ /* 0x000ee40008000a00 */
[----:B---3--:R-:W-:Y:S02]  /*02a0*/  UIADD3 UR10, UP1, UPT, UR8, 0x80, URZ ;  /* 0x00000080080a7890 */ /* 0x008fe4000ff3e0ff */
[----:B------:R-:W-:Y:S02]  /*02b0*/  UIADD3 UR8, UP0, UPT, UR8, 0x180, URZ ;  /* 0x0000018008087890 */ /* 0x000fe4000ff1e0ff */
[----:B------:R-:W-:Y:S02]  /*02c0*/  UIADD3.X UR11, UPT, UPT, URZ, UR9, URZ, UP1, !UPT ;  /* 0x00000009ff0b7290 */ /* 0x000fe40008ffe4ff */
[----:B------:R-:W-:-:S07]  /*02d0*/  UIADD3.X UR9, UPT, UPT, URZ, UR9, URZ, UP0, !UPT ;  /* 0x00000009ff097290 */ /* 0x000fce00087fe4ff */
[----:B------:R3:W-:Y:S02]  /*02e0*/  UTMACCTL.PF [UR10] ;  /* 0x000000000a0079b9 */ /* 0x0007e40008040000 */
[----:B------:R3:W-:Y:S02]  /*02f0*/  UTMACCTL.PF [UR8] ;  /* 0x00000000080079b9 */ /* 0x0007e40008040000 */
[----:B---3--:R-:W-:Y:S01]  /*0300*/  NOP ;  /* 0x0000000000007918 */ /* 0x008fe20000000000 */
.L_x_5:
[----:B------:R-:W-:Y:S05]  /*0310*/  BSYNC.RECONVERGENT B0 ;  /* 0x0000000000007941 */ /* 0x000fea0003800200 */
.L_x_4:
[----:B------:R-:W-:Y:S04]  /*0320*/  BSSY.RECONVERGENT B0, `(.L_x_6) ;  /* 0x000000a000007945 */ /* 0x000fe80003800200 */
        /* <DEDUP_REMOVED lines=9> */
.L_x_7:
[----:B------:R-:W-:Y:S05]  /*03c0*/  BSYNC.RECONVERGENT B0 ;  /* 0x0000000000007941 */ /* 0x000fea0003800200 */
.L_x_6:
[----:B------:R-:W3:Y:S01]  /*03d0*/  LDCU.64 UR8, c[0x0][0x888] ;  /* 0x00011100ff0877ac */ /* 0x000ee20008000a00 */
[----:B------:R-:W-:Y:S02]  /*03e0*/  UISETP.EQ.U32.AND UP1, UPT, UR6, URZ, UPT ;  /* 0x000000ff0600728c */ /* 0x000fe4000bf22070 */
[----:B------:R-:W-:Y:S02]  /*03f0*/  UPLOP3.LUT UP4, UPT, UPT, UPT, UPT, 0x80, 0x8 ;  /* 0x000000000008789c */ /* 0x000fe40003f8f070 */
[----:B---3--:R-:W-:-:S04]  /*0400*/  UISETP.NE.U32.AND UP0, UPT, UR8, URZ, UPT ;  /* 0x000000ff0800728c */ /* 0x008fc8000bf05070 */
[----:B------:R-:W-:-:S04]  /*0410*/  UISETP.NE.AND.EX UP0, UPT, UR9, URZ, UPT, UP0 ;  /* 0x000000ff0900728c */ /* 0x000fc8000bf05300 */
[----:B------:R-:W-:-:S04]  /*0420*/  UISETP.EQ.OR.EX UP2, UPT, UR7, URZ, !UP0, UP1 ;  /* 0x000000ff0700728c */ /* 0x000fc8000c742710 */
[----:B------:R-:W-:-:S05]  /*0430*/  UP2UR UR50, UPR, URZ, 0x4 ;  /* 0x00000004ff327883 */ /* 0x000fca0008000000 */
[----:B------:R-:W-:Y:S07]  /*0440*/  BRA.U !UP2, `(.L_x_8) ;  /* 0x000000010a207547 */ /* 0x000fee000b800000 */
[----:B------:R-:W-:Y:S01]  /*0450*/  UISETP.NE.U32.AND UP1, UPT, UR6, URZ, UPT ;  /* 0x000000ff0600728c */ /* 0x000fe2000bf25070 */
[----:B-----5:R-:W-:Y:S01]  /*0460*/  FSETP.NEU.AND P0, PT, R49, RZ, PT ;  /* 0x000000ff3100720b */ /* 0x020fe20003f0d000 */
[----:B------:R-:W-:Y:S02]  /*0470*/  USEL UR4, URZ, 0xffffffff, UP0 ;  /* 0xffffffffff047887 */ /* 0x000fe40008000000 */
[----:B------:R-:W-:-:S10]  /*0480*/  UISETP.NE.AND.EX UP1, UPT, UR7, URZ, UPT, UP1 ;  /* 0x000000ff0700728c */ /* 0x000fd4000bf25310 */
[----:B------:R-:W-:Y:S01]  /*0490*/  VOTEU.ANY UP0, P0 ;  /* 0x0000000000ff7886 */ /* 0x000fe20000000100 */
[----:B------:R-:W-:-:S04]  /*04a0*/  @!UP1 USEL UR4, URZ, 0xffffffff, UP0 ;  /* 0xffffffffff049887 */ /* 0x000fc80008000000 */
[----:B------:R-:W-:-:S04]  /*04b0*/  ULOP3.LUT UR4, UR4, 0x1, URZ, 0xc0, !UPT ;  /* 0x0000000104047892 */ /* 0x000fc8000f8ec0ff */
[----:B------:R-:W-:-:S11]  /*04c0*/  UISETP.NE.U32.AND UP4, UPT, UR4, 0x1, UPT ;  /* 0x000000010400788c */ /* 0x000fd6000bf85070 */
.L_x_8:
[----:B-12---:R-:W1:Y:S01]  /*04d0*/  SHFL.IDX PT, R2, R92, RZ, 0x1f ;  /* 0x00001fff5c027589 */ /* 0x006e6200000e0000 */
[----:B------:R-:W-:-:S04]  /*04e0*/  UISETP.NE.AND UP0, UPT, UR5, 0x2, UPT ;  /* 0x000000020500788c */ /* 0x000fc8000bf05270 */
[----:B------:R-:W-:Y:S01]  /*04f0*/  USEL UR7, URZ, 0x1, UP0 ;  /* 0x00000001ff077887 */ /* 0x000fe20008000000 */
[----:B-1----:R-:W-:-:S13]  /*0500*/  ISETP.NE.AND P0, PT, R2, RZ, PT ;  /* 0x000000ff0200720c */ /* 0x002fda0003f05270 */
[----:B------:R-:W-:Y:S05]  /*0510*/  @P0 BRA `(.L_x_9) ;  /* 0x0000000000680947 */ /* 0x000fea0003800000 */
[----:B------:R-:W1:Y:S01]  /*0520*/  S2UR UR8, SR_CgaCtaId ;  /* 0x00000000000879c3 */ /* 0x000e620000008800 */
[----:B------:R-:W-:Y:S01]  /*0530*/  UMOV UR9, 0x400 ;  /* 0x0000040000097882 */ /* 0x000fe20000000000 */
[----:B------:R-:W-:Y:S01]  /*0540*/  UMOV UR6, 0x1 ;  /* 0x0000000100067882 */ /* 0x000fe20000000000 */
[----:B------:R-:W-:Y:S01]  /*0550*/  UMOV UR4, 0x8 ;  /* 0x0000000800047882 */ /* 0x000fe20000000000 */
[----:B------:R-:W-:-:S04]  /*0560*/  UIADD3 UR10, UPT, UPT, -UR6, 0x100000, URZ ;  /* 0x00100000060a7890 */ /* 0x000fc8000fffe1ff */
[----:B------:R-:W-:Y:S02]  /*0570*/  USHF.L.U32 UR11, UR10, 0xb, URZ ;  /* 0x0000000b0a0b7899 */ /* 0x000fe400080006ff */
[----:B------:R-:W-:Y:S02]  /*0580*/  USHF.L.U32 UR10, UR10, 0x1, URZ ;  /* 0x000000010a0a7899 */ /* 0x000fe400080006ff */
[----:B------:R-:W-:-:S04]  /*0590*/  UIADD3 UR12, UPT, UPT, -UR4, 0x100000, URZ ;  /* 0x00100000040c7890 */ /* 0x000fc8000fffe1ff */
[----:B------:R-:W-:Y:S02]  /*05a0*/  USHF.L.U32 UR13, UR12, 0xb, URZ ;  /* 0x0000000b0c0d7899 */ /* 0x000fe400080006ff */
[----:B------:R-:W-:Y:S01]  /*05b0*/  USHF.L.U32 UR12, UR12, 0x1, URZ ;  /* 0x000000010c0c7899 */ /* 0x000fe200080006ff */
[----:B------:R-:W-:Y:S01]  /*05c0*/  ELECT P0, URZ, PT ;  /* 0x0000000000ff782f */ /* 0x000fe20003800000 */
[----:B-1----:R-:W-:Y:S01]  /*05d0*/  ULEA UR8, UR8, UR9, 0x18 ;  /* 0x0000000908087291 */ /* 0x002fe2000f8ec0ff */
[----:B------:R-:W1:Y:S11]  /*05e0*/  FENCE.VIEW.ASYNC.S ;  /* 0x00000000000073c6 */ /* 0x000e760000000000 */
[----:B-1----:R1:W2:Y:S01]  /*05f0*/  SYNCS.EXCH.64 URZ, [UR8], UR10 ;  /* 0x0000000a08ff75b2 */ /* 0x0022a20008000100 */
[----:B------:R1:W3:Y:S01]  /*0600*/  SYNCS.EXCH.64 URZ, [UR8+0x30], UR12 ;  /* 0x0000300c08ff75b2 */ /* 0x0002e20008000100 */
[----:B------:R1:W4:Y:S01]  /*0610*/  SYNCS.EXCH.64 URZ, [UR8+0x8], UR10 ;  /* 0x0000080a08ff75b2 */ /* 0x0003220008000100 */
[----:B------:R1:W1:Y:S01]  /*0620*/  SYNCS.EXCH.64 URZ, [UR8+0x38], UR12 ;  /* 0x0000380c08ff75b2 */ /* 0x0002620008000100 */
        /* <DEDUP_REMOVED lines=8> */
[----:B------:R-:W-:Y:S01]  /*06b0*/  NOP ;  /* 0x0000000000007918 */ /* 0x000fe20000000000 */
.L_x_9:
[----:B------:R-:W2:Y:S01]  /*06c0*/  SHFL.IDX PT, R2, R92, RZ, 0x1f ;  /* 0x00001fff5c027589 */ /* 0x000ea200000e0000 */
[----:B------:R-:W-:Y:S01]  /*06d0*/  NOP ;  /* 0x0000000000007918 */ /* 0x000fe20000000000 */
[----:B--2---:R-:W-:-:S13]  /*06e0*/  ISETP.NE.AND P0, PT, R2, 0x1, PT ;  /* 0x000000010200780c */ /* 0x004fda0003f05270 */
[----:B------:R-:W-:Y:S05]  /*06f0*/  @P0 BRA `(.L_x_10) ;  /* 0x0000000000580947 */ /* 0x000fea0003800000 */
[----:B-1----:R-:W1:Y:S01]  /*0700*/  S2UR UR8, SR_CgaCtaId ;  /* 0x00000000000879c3 */ /* 0x002e620000008800 */
        /* <DEDUP_REMOVED lines=12> */
[----:B-1----:R2:W1:Y:S01]  /*07d0*/  SYNCS.EXCH.64 URZ, [UR8+0x60], UR10 ;  /* 0x0000600a08ff75b2 */ /* 0x0024620008000100 */
[----:B------:R2:W1:Y:S01]  /*07e0*/  SYNCS.EXCH.64 URZ, [UR8+0x80], UR12 ;  /* 0x0000800c08ff75b2 */ /* 0x0004620008000100 */
[----:B------:R2:W1:Y:S01]  /*07f0*/  SYNCS.EXCH.64 URZ, [UR8+0x68], UR10 ;  /* 0x0000680a08ff75b2 */ /* 0x0004620008000100 */
[----:B------:R2:W1:Y:S01]  /*0800*/  SYNCS.EXCH.64 URZ, [UR8+0x88], UR12 ;  /* 0x0000880c08ff75b2 */ /* 0x0004620008000100 */
[----:B------:R2:W1:Y:S01]  /*0810*/  SYNCS.EXCH.64 URZ, [UR8+0x70], UR10 ;  /* 0x0000700a08ff75b2 */ /* 0x0004620008000100 */
[----:B------:R2:W1:Y:S01]  /*0820*/  SYNCS.EXCH.64 URZ, [UR8+0x90], UR12 ;  /* 0x0000900c08ff75b2 */ /* 0x0004620008000100 */
[----:B------:R2:W1:Y:S01]  /*0830*/  SYNCS.EXCH.64 URZ, [UR8+0x78], UR10 ;  /* 0x0000780a08ff75b2 */ /* 0x0004620008000100 */
[----:B------:R2:W1:Y:S02]  /*0840*/  SYNCS.EXCH.64 URZ, [UR8+0x98], UR12 ;  /* 0x0000980c08ff75b2 */ /* 0x0004640008000100 */
[----:B--2---:R-:W-:Y:S01]  /*0850*/  NOP ;  /* 0x0000000000007918 */ /* 0x004fe20000000000 */
.L_x_10:
[----:B------:R-:W2:Y:S01]  /*0860*/  SHFL.IDX PT, R2, R92, RZ, 0x1f ;  /* 0x00001fff5c027589 */ /* 0x000ea200000e0000 */
[----:B------:R-:W-:Y:S01]  /*0870*/  NOP ;  /* 0x0000000000007918 */ /* 0x000fe20000000000 */
[----:B--2---:R-:W-:-:S13]  /*0880*/  ISETP.NE.AND P0, PT, R2, 0x3, PT ;  /* 0x000000030200780c */ /* 0x004fda0003f05270 */
[----:B------:R-:W-:Y:S05]  /*0890*/  @P0 BRA `(.L_x_11) ;  /* 0x0000000000300947 */ /* 0x000fea0003800000 */
[----:B------:R-:W2:Y:S01]  /*08a0*/  S2UR UR6, SR_CgaCtaId ;  /* 0x00000000000679c3 */ /* 0x000ea20000008800 */
[----:B-1----:R-:W-:Y:S01]  /*08b0*/  UMOV UR8, 0x400 ;  /* 0x0000040000087882 */ /* 0x002fe20000000000 */
[----:B------:R-:W-:Y:S01]  /*08c0*/  UMOV UR4, 0x20 ;  /* 0x0000002000047882 */ /* 0x000fe20000000000 */
[----:B------:R-:W-:Y:S01]  /*08d0*/  ELECT P0, URZ, PT ;  /* 0x0000000000ff782f */ /* 0x000fe20003800000 */
[----:B--2---:R-:W-:Y:S02]  /*08e0*/  ULEA UR6, UR6, UR8, 0x18 ;  /* 0x0000000806067291 */ /* 0x004fe4000f8ec0ff */
[----:B------:R-:W-:-:S04]  /*08f0*/  UIADD3 UR8, UPT, UPT, -UR4, 0x100000, URZ ;  /* 0x0010000004087890 */ /* 0x000fc8000fffe1ff */
[----:B------:R-:W-:Y:S02]  /*0900*/  USHF.L.U32 UR9, UR8, 0xb, URZ ;  /* 0x0000000b08097899 */ /* 0x000fe400080006ff */
[----:B------:R-:W-:Y:S01]  /*0910*/  USHF.L.U32 UR8, UR8, 0x1, URZ ;  /* 0x0000000108087899 */ /* 0x000fe200080006ff */
[----:B------:R-:W1:Y:S11]  /*0920*/  FENCE.VIEW.ASYNC.S ;  /* 0x00000000000073c6 */ /* 0x000e760000000000 */
[----:B-1----:R2:W1:Y:S01]  /*0930*/  SYNCS.EXCH.64 URZ, [UR6+0xa0], UR8 ;  /* 0x0000a00806ff75b2 */ /* 0x0024620008000100 */
[----:B------:R2:W1:Y:S02]  /*0940*/  SYNCS.EXCH.64 URZ, [UR6+0xa8], UR8 ;  /* 0x0000a80806ff75b2 */ /* 0x0004640008000100 */
[----:B--2---:R-:W-:Y:S01]  /*0950*/  NOP ;  /* 0x0000000000007918 */ /* 0x004fe20000000000 */
.L_x_11:
[----:B------:R-:W2:Y:S01]  /*0960*/  SHFL.IDX PT, R2, R92, RZ, 0x1f ;  /* 0x00001fff5c027589 */ /* 0x000ea200000e0000 */
[----:B------:R-:W-:Y:S01]  /*0970*/  NOP ;  /* 0x0000000000007918 */ /* 0x000fe20000000000 */
[----:B--2---:R-:W-:-:S13]  /*0980*/  ISETP.NE.AND P0, PT, R2, 0x4, PT ;  /* 0x000000040200780c */ /* 0x004fda0003f05270 */
[----:B------:R-:W-:Y:S05]  /*0990*/  @P0 BRA `(.L_x_12) ;  /* 0x00000000004c0947 */ /* 0x000fea0003800000 */
[----:B------:R-:W2:Y:S01]  /*09a0*/  S2UR UR6, SR_CgaCtaId ;  /* 0x00000000000679c3 */ /* 0x000ea20000008800 */
[----:B------:R-:W-:Y:S01]  /*09b0*/  UMOV UR9, 0x720 ;  /* 0x0000072000097882 */ /* 0x000fe20000000000 */
[----:B-1----:R-:W-:Y:S01]  /*09c0*/  UMOV UR8, 0x400 ;  /* 0x0000040000087882 */ /* 0x002fe20000000000 */
[----:B------:R-:W-:Y:S01]  /*09d0*/  USEL UR9, UR9, 0x620, UP4 ;  /* 0x0000062009097887 */ /* 0x000fe2000a000000 */
[----:B------:R-:W-:Y:S01]  /*09e0*/  UMOV UR4, 0x1 ;  /* 0x0000000100047882 */ /* 0x000fe20000000000 */
[----:B------:R-:W-:Y:S01]  /*09f0*/  ELECT P0, URZ, PT ;  /* 0x0000000000ff782f */ /* 0x000fe20003800000 */
[----:B------:R-:W-:-:S04]  /*0a00*/  UIADD3 UR10, UPT, UPT, -UR4, 0x100000, URZ ;  /* 0x00100000040a7890 */ /* 0x000fc8000fffe1ff */
[----:B------:R-:W-:Y:S02]  /*0a10*/  USHF.L.U32 UR11, UR10, 0xb, URZ ;  /* 0x0000000b0a0b7899 */ /* 0x000fe400080006ff */
[----:B------:R-:W-:Y:S02]  /*0a20*/  USHF.L.U32 UR10, UR10, 0x1, URZ ;  /* 0x000000010a0a7899 */ /* 0x000fe400080006ff */
[----:B--2---:R-:W-:Y:S02]  /*0a30*/  ULEA UR6, UR6, UR8, 0x18 ;  /* 0x0000000806067291 */ /* 0x004fe4000f8ec0ff */
[----:B------:R-:W-:-:S04]  /*0a40*/  UIADD3 UR8, UPT, UPT, -UR9, 0x100000, URZ ;  /* 0x0010000009087890 */ /* 0x000fc8000fffe1ff */
[----:B------:R-:W-:Y:S02]  /*0a50*/  USHF.L.U32 UR9, UR8, 0xb, URZ ;  /* 0x0000000b08097899 */ /* 0x000fe400080006ff */
[----:B------:R-:W-:Y:S01]  /*0a60*/  USHF.L.U32 UR8, UR8, 0x1, URZ ;  /* 0x0000000108087899 */ /* 0x000fe200080006ff */
[----:B------:R-:W1:Y:S03]  /*0a70*/  FENCE.VIEW.ASYNC.S ;  /* 0x00000000000073c6 */ /* 0x000e660000000000 */
[----:B-1----:R2:W1:Y:S08]  /*0a80*/  SYNCS.EXCH.64 URZ, [UR6+0xb0], UR10 ;  /* 0x0000b00a06ff75b2 */ /* 0x0024700008000100 */
[----:B------:R2:W1:Y:S01]  /*0a90*/  SYNCS.EXCH.64 URZ, [UR6+0xc0], UR8 ;  /* 0x0000c00806ff75b2 */ /* 0x0004620008000100 */
[----:B------:R2:W1:Y:S01]  /*0aa0*/  SYNCS.EXCH.64 URZ, [UR6+0xb8], UR10 ;  /* 0x0000b80a06ff75b2 */ /* 0x0004620008000100 */
[----:B------:R2:W1:Y:S02]  /*0ab0*/  SYNCS.EXCH.64 URZ, [UR6+0xc8], UR8 ;  /* 0x0000c80806ff75b2 */ /* 0x0004640008000100 */
[----:B--2---:R-:W-:Y:S01]  /*0ac0*/  NOP ;  /* 0x0000000000007918 */ /* 0x004fe20000000000 */
.L_x_12:
        /* <DEDUP_REMOVED lines=26> */
.L_x_13:
[----:B------:R-:W2:Y:S01]  /*0c70*/  SHFL.IDX PT, R2, R92, RZ, 0x1f ;  /* 0x00001fff5c027589 */ /* 0x000ea200000e0000 */
[----:B------:R-:W1:Y:S01]  /*0c80*/  S2UR UR37, SR_CgaCtaId ;  /* 0x00000000002579c3 */ /* 0x000e620000008800 */
[----:B------:R-:W-:Y:S01]  /*0c90*/  NOP ;  /* 0x0000000000007918 */ /* 0x000fe20000000000 */
[----:B--2---:R-:W-:-:S13]  /*0ca0*/  ISETP.NE.AND P0, PT, R2, 0x3, PT ;  /* 0x000000030200780c */ /* 0x004fda0003f05270 */
[----:B-1----:R-:W-:Y:S05]  /*0cb0*/  @P0 BRA `(.L_x_14) ;  /* 0x0000000000340947 */ /* 0x002fea0003800000 */
[----:B------:R-:W-:Y:S01]  /*0cc0*/  UMOV UR6, 0x400 ;  /* 0x0000040000067882 */ /* 0x000fe20000000000 */
[----:B------:R-:W-:Y:S01]  /*0cd0*/  UMOV UR4, 0x20 ;  /* 0x0000002000047882 */ /* 0x000fe20000000000 */
[----:B------:R-:W-:Y:S02]  /*0ce0*/  ULEA UR6, UR37, UR6, 0x18 ;  /* 0x0000000625067291 */ /* 0x000fe4000f8ec0ff */
[----:B------:R-:W-:-:S04]  /*0cf0*/  UIADD3 UR8, UPT, UPT, -UR4, 0x100000, URZ ;  /* 0x0010000004087890 */ /* 0x000fc8000fffe1ff */
[----:B------:R-:W-:Y:S02]  /*0d00*/  USHF.L.U32 UR9, UR8, 0xb, URZ ;  /* 0x0000000b08097899 */ /* 0x000fe400080006ff */
[----:B------:R-:W-:Y:S01]  /*0d10*/  USHF.L.U32 UR8, UR8, 0x1, URZ ;  /* 0x0000000108087899 */ /* 0x000fe200080006ff */
[----:B------:R-:W-:Y:S01]  /*0d20*/  ELECT P0, URZ, PT ;  /* 0x0000000000ff782f */ /* 0x000fe20003800000 */
[----:B------:R-:W1:Y:S10]  /*0d30*/  FENCE.VIEW.ASYNC.S ;  /* 0x00000000000073c6 */ /* 0x000e740000000000 */
[----:B-1----:R1:W2:Y:S01]  /*0d40*/  SYNCS.EXCH.64 URZ, [UR6+0x110], UR8 ;  /* 0x0001100806ff75b2 */ /* 0x0022a20008000100 */
[----:B------:R1:W1:Y:S01]  /*0d50*/  SYNCS.EXCH.64 URZ, [UR6+0x120], UR8 ;  /* 0x0001200806ff75b2 */ /* 0x0002620008000100 */
[----:B------:R1:W1:Y:S01]  /*0d60*/  SYNCS.EXCH.64 URZ, [UR6+0x118], UR8 ;  /* 0x0001180806ff75b2 */ /* 0x0002620008000100 */
[----:B------:R1:W1:Y:S01]  /*0d70*/  SYNCS.EXCH.64 URZ, [UR6+0x128], UR8 ;  /* 0x0001280806ff75b2 */ /* 0x0002620008000100 */
[----:B------:R-:W-:Y:S01]  /*0d80*/  NOP ;  /* 0x0000000000007918 */ /* 0x000fe20000000000 */
.L_x_14:
[----:B------:R-:W3:Y:S01]  /*0d90*/  LDCU UR4, c[0x0][0x36c] ;  /* 0x00006d80ff0477ac */ /* 0x000ee20008000800 */
[----:B------:R-:W-:Y:S01]  /*0da0*/  ISETP.NE.OR P6, PT, R0, 0x2, !P6 ;  /* 0x000000020000780c */ /* 0x000fe200077c5670 */
[----:B------:R-:W-:Y:S01]  /*0db0*/  NOP ;  /* 0x0000000000007918 */ /* 0x000fe20000000000 */
[----:B------:R-:W-:Y:S01]  /*0dc0*/  LOP3.LUT R9, R101, 0x1f, RZ, 0xc0, !PT ;  /* 0x0000001f65097812 */ /* 0x000fe200078ec0ff */
[----:B------:R-:W-:Y:S02]  /*0dd0*/  UISETP.NE.AND UP3, UPT, UR5, URZ, UPT ;  /* 0x000000ff0500728c */ /* 0x000fe4000bf65270 */
[----:B---3--:R-:W-:-:S09]  /*0de0*/  UISETP.EQ.U32.AND UP0, UPT, UR4, 0x1, UPT ;  /* 0x000000010400788c */ /* 0x008fd2000bf02070 */
[----:B------:R-:W-:Y:S05]  /*0df0*/  BRA.U !UP0, `(.L_x_15) ;  /* 0x0000000108087547 */ /* 0x000fea000b800000 */
[----:B-12-4-:R-:W-:Y:S01]  /*0e00*/  UCGABAR_ARV ;  /* 0x00000000000079c7 */ /* 0x016fe20008000000 */
[----:B------:R-:W-:Y:S05]  /*0e10*/  BRA `(.L_x_16) ;  /* 0x0000000000047947 */ /* 0x000fea0003800000 */
.L_x_15:
[----:B-12-4-:R-:W-:Y:S01]  /*0e20*/  NOP ;  /* 0x0000000000007918 */ /* 0x016fe20000000000 */
.L_x_16:
[----:B------:R-:W1:Y:S01]  /*0e30*/  S2UR UR8, SR_CTAID.Y ;  /* 0x00000000000879c3 */ /* 0x000e620000002600 */
[----:B------:R-:W-:-:S05]  /*0e40*/  CS2R.32 R87, SR_CgaSize ;  /* 0x0000000000577805 */ /* 0x000fca0000008a00 */
[----:B------:R-:W-:-:S05]  /*0e50*/  IMAD R87, R87, -0xa0, RZ ;  /* 0xffffff6057577824 */ /* 0x000fca00078e02ff */
[----:B------:R-:W-:-:S14]  /*0e60*/  R2UR UR4, R87 ;  /* 0x00000000570472ca */ /* 0x000fdc00000e0000 */
[----:B------:R-:W2:Y:S01]  /*0e70*/  LDCU UR4, c[0x0][UR4+0x2b4] ;  /* 0x00005680040477ac */ /* 0x000ea20008000800 */
[----:B------:R-:W-:-:S05]  /*0e80*/  CS2R.32 R87, SR_CgaSize ;  /* 0x0000000000577805 */ /* 0x000fca0000008a00 */
[----:B------:R-:W-:-:S05]  /*0e90*/  IMAD R87, R87, -0xa0, RZ ;  /* 0xffffff6057577824 */ /* 0x000fca00078e02ff */
[----:B------:R-:W-:-:S14]  /*0ea0*/  R2UR UR6, R87 ;  /* 0x00000000570672ca */ /* 0x000fdc00000e0000 */
[----:B------:R-:W3:Y:S01]  /*0eb0*/  LDCU UR6, c[0x0][UR6+0x2b0] ;  /* 0x00005600060677ac */ /* 0x000ee20008000800 */
[----:B------:R-:W4:Y:S01]  /*0ec0*/  S2UR UR9, SR_CTAID.X ;  /* 0x00000000000979c3 */ /* 0x000f220000002500 */
[----:B------:R-:W-:Y:S01]  /*0ed0*/  UISETP.NE.AND UP1, UPT, UR5, 0x2, UPT ;  /* 0x000000020500788c */ /* 0x000fe2000bf25270 */
[----:B------:R-:W-:-:S05]  /*0ee0*/  CS2R.32 R0, SR_CgaSize ;  /* 0x0000000000007805 */ /* 0x000fca0000008a00 */
[----:B------:R-:W-:-:S06]  /*0ef0*/  IMAD R0, R0, -0xa0, RZ ;  /* 0xffffff6000007824 */ /* 0x000fcc00078e02ff */
[----:B------:R-:W3:Y:S01]  /*0f00*/  LDC R0, c[0x0][R0+0x2a4] ;  /* 0x0000a90000007b82 */ /* 0x000ee20000000800 */
[----:B-1----:R-:W-:-:S07]  /*0f10*/  I2FP.F32.U32 R86, UR8 ;  /* 0x0000000800567c45 */ /* 0x002fce0008201000 */
[----:B------:R-:W1:Y:S01]  /*0f20*/  LDC R11, c[0x0][0xb24] ;  /* 0x0002c900ff0b7b82 */ /* 0x000e620000000800 */
[----:B------:R-:W-:Y:S01]  /*0f30*/  MOV R20, UR8 ;  /* 0x0000000800147c02 */ /* 0x000fe20008000f00 */
[----:B--2---:R-:W-:Y:S01]  /*0f40*/  FMUL R86, R86, UR4 ;  /* 0x0000000456567c20 */ /* 0x004fe20008400000 */
[----:B------:R-:W-:Y:S01]  /*0f50*/  USHF.L.U32 UR4, UR37, 0x9, URZ ;  /* 0x0000000925047899 */ /* 0x000fe200080006ff */
[----:B----4-:R-:W-:Y:S02]  /*0f60*/  I2FP.F32.U32 R87, UR9 ;  /* 0x0000000900577c45 */ /* 0x010fe40008201000 */
[----:B------:R-:W-:-:S05]  /*0f70*/  CS2R.32 R2, SR_CgaSize ;  /* 0x0000000000027805 */ /* 0x000fca0000008a00 */
[----:B------:R-:W-:-:S06]  /*0f80*/  IMAD R2, R2, -0xa0, RZ ;  /* 0xffffff6002027824 */ /* 0x000fcc00078e02ff */
[----:B------:R-:W2:Y:S01]  /*0f90*/  LDC R2, c[0x0][R2+0x2a0] ;  /* 0x0000a80002027b82 */ /* 0x000ea20000000800 */
[----:B------:R-:W-:Y:S01]  /*0fa0*/  MOV R21, UR9 ;  /* 0x0000000900157c02 */ /* 0x000fe20008000f00 */
[----:B------:R-:W4:Y:S01]  /*0fb0*/  F2I.U32.TRUNC.NTZ R86, R86 ;  /* 0x0000005600567305 */ /* 0x000f22000020f000 */
[----:B------:R-:W-:Y:S01]  /*0fc0*/  ULOP3.LUT UR4, UR4, 0xe00, URZ, 0xc0, !UPT ;  /* 0x00000e0004047892 */ /* 0x000fe2000f8ec0ff */
[----:B---3--:R-:W-:Y:S01]  /*0fd0*/  FMUL R87, R87, UR6 ;  /* 0x0000000657577c20 */ /* 0x008fe20008400000 */
[----:B------:R-:W3:Y:S03]  /*0fe0*/  LDCU UR6, c[0x0][0xb30] ;  /* 0x00016600ff0677ac */ /* 0x000ee60008000800 */
[----:B------:R-:W2:Y:S02]  /*0ff0*/  LDC R40, c[0x0][0xb24] ;  /* 0x0002c900ff287b82 */ /* 0x000ea40000000800 */
[----:B------:R-:W3:Y:S06]  /*1000*/  F2I.U32.TRUNC.NTZ R87, R87 ;  /* 0x0000005700577305 */ /* 0x000eec000020f000 */
[----:B------:R-:W2:Y:S01]  /*1010*/  S2UR UR36, SR_CTAID.Z ;  /* 0x00000000002479c3 */ /* 0x000ea20000002700 */
[----:B----4-:R-:W-:Y:S01]  /*1020*/  IMAD.MOV R86, RZ, RZ, -R86 ;  /* 0x000000ffff567224 */ /* 0x010fe200078e0a56 */
[----:B-1----:R-:W-:-:S03]  /*1030*/  ISETP.GE.AND P0, PT, R11, 0x1, PT ;  /* 0x000000010b00780c */ /* 0x002fc60003f06270 */
[----:B------:R-:W-:Y:S01]  /*1040*/  IMAD R86, R0, R86, UR8 ;  /* 0x0000000800567e24 */ /* 0x000fe2000f8e0256 */
[----:B------:R-:W-:Y:S01]  /*1050*/  PRMT R0, RZ, 0x7610, R0 ;  /* 0x00007610ff007816 */ /* 0x000fe20000000000 */
[----:B---3--:R-:W-:Y:S01]  /*1060*/  UISETP.NE.AND UP2, UPT, UR6, 0x1, UPT ;  /* 0x000000010600788c */ /* 0x008fe2000bf45270 */
[----:B------:R-:W-:-:S04]  /*1070*/  IMAD.MOV R87, RZ, RZ, -R87 ;  /* 0x000000ffff577224 */ /* 0x000fc800078e0a57 */
[----:B--2---:R-:W-:Y:S01]  /*1080*/  IMAD R87, R2, R87, UR9 ;  /* 0x0000000902577e24 */ /* 0x004fe2000f8e0257 */
[----:B------:R-:W-:Y:S06]  /*1090*/  BRA.U UP3, `(.L_x_17) ;  /* 0x0000000103747547 */ /* 0x000fec000b800000 */
[C---:B------:R-:W-:Y:S02]  /*10a0*/  ISETP.NE.AND P3, PT, R86.reuse, 0x2, PT ;  /* 0x000000025600780c */ /* 0x040fe40003f65270 */
[C---:B------:R-:W-:Y:S02]  /*10b0*/  ISETP.NE.AND P1, PT, R86.reuse, RZ, PT ;  /* 0x000000ff5600720c */ /* 0x040fe40003f25270 */
[----:B------:R-:W-:Y:S02]  /*10c0*/  ISETP.NE.AND P4, PT, R86, 0x1, PT ;  /* 0x000000015600780c */ /* 0x000fe40003f85270 */
[----:B------:R-:W-:Y:S02]  /*10d0*/  SEL R5, RZ, 0x4, P3 ;  /* 0x00000004ff057807 */ /* 0x000fe40001800000 */
[C---:B------:R-:W-:Y:S02]  /*10e0*/  ISETP.EQ.OR P3, PT, R87.reuse, RZ, !P1 ;  /* 0x000000ff5700720c */ /* 0x040fe40004f62670 */
[----:B------:R-:W-:-:S02]  /*10f0*/  ISETP.NE.AND P5, PT, R87, RZ, PT ;  /* 0x000000ff5700720c */ /* 0x000fc40003fa5270 */
[C---:B------:R-:W-:Y:S02]  /*1100*/  ISETP.NE.AND P2, PT, R86.reuse, 0x3, PT ;  /* 0x000000035600780c */ /* 0x040fe40003f45270 */
[----:B------:R-:W-:Y:S02]  /*1110*/  SEL R0, RZ, 0x2, P4 ;  /* 0x00000002ff007807 */ /* 0x000fe40002000000 */
[----:B------:R-:W-:Y:S02]  /*1120*/  ISETP.NE.AND P1, PT, R86, 0x4, PT ;  /* 0x000000045600780c */ /* 0x000fe40003f25270 */
[----:B------:R-:W-:Y:S02]  /*1130*/  SEL R0, R0, 0x2, P5 ;  /* 0x0000000200007807 */ /* 0x000fe40002800000 */
[----:B------:R-:W-:Y:S02]  /*1140*/  SEL R5, R5, 0x4, P5 ;  /* 0x0000000405057807 */ /* 0x000fe40002800000 */
[----:B------:R-:W-:-:S02]  /*1150*/  SEL R2, RZ, 0x1, !P3 ;  /* 0x00000001ff027807 */ /* 0x000fc40005800000 */
[----:B------:R-:W-:Y:S02]  /*1160*/  SEL R4, RZ, 0x8, P2 ;  /* 0x00000008ff047807 */ /* 0x000fe40001000000 */
[----:B------:R-:W-:Y:S02]  /*1170*/  SEL R3, RZ, 0x10, P1 ;  /* 0x00000010ff037807 */ /* 0x000fe40000800000 */
[C---:B------:R-:W-:Y:S02]  /*1180*/  ISETP.NE.AND P3, PT, R86.reuse, 0x5, PT ;  /* 0x000000055600780c */ /* 0x040fe40003f65270 */
[----:B------:R-:W-:Y:S02]  /*1190*/  ISETP.NE.AND P2, PT, R86, 0x6, PT ;  /* 0x000000065600780c */ /* 0x000fe40003f45270 */
[----:B------:R-:W-:Y:S02]  /*11a0*/  IADD3 R5, PT, PT, R5, R0, R2 ;  /* 0x0000000005057210 */ /* 0x000fe40007ffe002 */
[----:B------:R-:W-:-:S02]  /*11b0*/  SEL R4, R4, 0x8, P5 ;  /* 0x0000000804047807 */ /* 0x000fc40002800000 */
[----:B------:R-:W-:Y:S02]  /*11c0*/  SEL R3, R3, 0x10, P5 ;  /* 0x0000001003037807 */ /* 0x000fe40002800000 */
[----:B------:R-:W-:Y:S02]  /*11d0*/  ISETP.NE.AND P1, PT, R86, 0x7, PT ;  /* 0x000000075600780c */ /* 0x000fe40003f25270 */
[----:B------:R-:W-:Y:S02]  /*11e0*/  SEL R2, RZ, 0x20, P3 ;  /* 0x00000020ff027807 */ /* 0x000fe40001800000 */
[----:B------:R-:W-:Y:S02]  /*11f0*/  SEL R0, RZ, 0x40, P2 ;  /* 0x00000040ff007807 */ /* 0x000fe40001000000 */
[----:B------:R-:W-:Y:S02]  /*1200*/  IADD3 R4, PT, PT, R3, R4, R5 ;  /* 0x0000000403047210 */ /* 0x000fe40007ffe005 */
[----:B------:R-:W-:-:S02]  /*1210*/  SEL R3, RZ, 0x80, P1 ;  /* 0x00000080ff037807 */ /* 0x000fc40000800000 */
[----:B------:R-:W-:Y:S02]  /*1220*/  SEL R2, R2, 0x20, P5 ;  /* 0x0000002002027807 */ /* 0x000fe40002800000 */
[----:B------:R-:W-:Y:S02]  /*1230*/  SEL R0, R0, 0x40, P5 ;  /* 0x0000004000007807 */ /* 0x000fe40002800000 */
[----:B------:R-:W-:Y:S02]  /*1240*/  SEL R3, R3, 0x80, P5 ;  /* 0x0000008003037807 */ /* 0x000fe40002800000 */
[----:B------:R-:W-:-:S05]  /*1250*/  IADD3 R0, PT, PT, R0, R2, R4 ;  /* 0x0000000200007210 */ /* 0x000fca0007ffe004 */
[----:B------:R-:W-:Y:S02]  /*1260*/  IMAD.IADD R0, R0, 0x1, R3 ;  /* 0x0000000100007824 */ /* 0x000fe400078e0203 */
.L_x_17:
[----:B------:R-:W-:Y:S05]  /*1270*/  @!P0 BRA `(.L_x_18) ;  /* 0x0000000000b88947 */ /* 0x000fea0003800000 */
[----:B------:R-:W1:Y:S01]  /*1280*/  LDC.64 R4, c[0x0][0xb18] ;  /* 0x0002c600ff047b82 */ /* 0x000e620000000a00 */
[----:B------:R-:W-:-:S07]  /*1290*/  ISETP.NE.AND P0, PT, R11, 0x1, PT ;  /* 0x000000010b00780c */ /* 0x000fce0003f05270 */
[----:B------:R-:W2:Y:S08]  /*12a0*/  LDC R10, c[0x0][0xb0c] ;  /* 0x0002c300ff0a7b82 */ /* 0x000eb00000000800 */
[----:B------:R-:W3:Y:S08]  /*12b0*/  LDC R13, c[0x0][0x370] ;  /* 0x0000dc00ff0d7b82 */ /* 0x000ef00000000800 */
[----:B------:R-:W4:Y:S01]  /*12c0*/  LDC R12, c[0x0][0x374] ;  /* 0x0000dd00ff0c7b82 */ /* 0x000f220000000800 */
[----:B-1----:R-:W-:-:S07]  /*12d0*/  ISETP.NE.AND P1, PT, R4, 0x1, PT ;  /* 0x000000010400780c */ /* 0x002fce0003f25270 */
[----:B------:R-:W3:Y:S01]  /*12e0*/  LDC.64 R6, c[0x0][0xb10] ;  /* 0x0002c400ff067b82 */ /* 0x000ee20000000a00 */
[----:B--2---:R-:W-:-:S07]  /*12f0*/  ISETP.NE.AND P2, PT, R10, 0x1, PT ;  /* 0x000000010a00780c */ /* 0x004fce0003f45270 */
[----:B------:R-:W1:Y:S08]  /*1300*/  LDC R8, c[0x0][0xb20] ;  /* 0x0002c800ff087b82 */ /* 0x000e700000000800 */
[----:B------:R-:W2:Y:S01]  /*1310*/  LDC.64 R2, c[0x0][0xb28] ;  /* 0x0002ca00ff027b82 */ /* 0x000ea20000000a00 */
[----:B----4-:R-:W-:-:S04]  /*1320*/  IMAD.HI.U32 R14, R12, R5, RZ ;  /* 0x000000050c0e7227 */ /* 0x010fc800078e00ff */
[----:B------:R-:W-:-:S04]  /*1330*/  IMAD.HI.U32 R5, R20, R5, RZ ;  /* 0x0000000514057227 */ /* 0x000fc800078e00ff */
[----:B---3--:R-:W-:-:S05]  /*1340*/  IMAD.HI.U32 R15, R13, R6, RZ ;  /* 0x000000060d0f7227 */ /* 0x008fca00078e00ff */
[-C--:B------:R-:W-:Y:S01]  /*1350*/  @P2 SHF.R.U32.HI R13, RZ, R7.reuse, R15 ;  /* 0x00000007ff0d2219 */ /* 0x080fe2000001160f */
[C---:B------:R-:W-:Y:S01]  /*1360*/  IMAD.HI.U32 R15, R21.reuse, R6, RZ ;  /* 0x00000006150f7227 */ /* 0x040fe200078e00ff */
[-C--:B-1----:R-:W-:Y:S02]  /*1370*/  @P1 SHF.R.U32.HI R12, RZ, R8.reuse, R14 ;  /* 0x00000008ff0c1219 */ /* 0x082fe4000001160e */
[----:B------:R-:W-:Y:S02]  /*1380*/  SHF.R.U32.HI R5, RZ, R8, R5 ;  /* 0x00000008ff057219 */ /* 0x000fe40000011605 */
[----:B------:R-:W-:Y:S02]  /*1390*/  SHF.R.U32.HI R15, RZ, R7, R15 ;  /* 0x00000007ff0f7219 */ /* 0x000fe4000001160f */
[----:B------:R-:W-:Y:S01]  /*13a0*/  SEL R5, R20, R5, !P1 ;  /* 0x0000000514057207 */ /* 0x000fe20004800000 */
[----:B--2---:R-:W-:Y:S01]  /*13b0*/  IMAD.HI.U32 R14, R12, R2, RZ ;  /* 0x000000020c0e7227 */ /* 0x004fe200078e00ff */
[----:B------:R-:W-:-:S03]  /*13c0*/  SEL R15, R21, R15, !P2 ;  /* 0x0000000f150f7207 */ /* 0x000fc60005000000 */
[----:B------:R-:W-:Y:S01]  /*13d0*/  IMAD.HI.U32 R6, R13, R2, RZ ;  /* 0x000000020d067227 */ /* 0x000fe200078e00ff */
[----:B------:R-:W-:-:S04]  /*13e0*/  @P0 SHF.R.U32.HI R12, RZ, R3, R14 ;  /* 0x00000003ff0c0219 */ /* 0x000fc8000001160e */
[----:B------:R-:W-:Y:S01]  /*13f0*/  @P0 SHF.R.U32.HI R13, RZ, R3, R6 ;  /* 0x00000003ff0d0219 */ /* 0x000fe20000011606 */
[----:B------:R-:W-:-:S04]  /*1400*/  IMAD R12, R12, R11, RZ ;  /* 0x0000000b0c0c7224 */ /* 0x000fc800078e02ff */
[----:B------:R-:W-:Y:S01]  /*1410*/  IMAD R6, R13, R11, RZ ;  /* 0x0000000b0d067224 */ /* 0x000fe200078e02ff */
[----:B------:R-:W-:-:S04]  /*1420*/  ISETP.GE.AND P1, PT, R5, R12, PT ;  /* 0x0000000c0500720c */ /* 0x000fc80003f26270 */
[----:B------:R-:W-:Y:S01]  /*1430*/  ISETP.GE.OR P1, PT, R15, R6, P1 ;  /* 0x000000060f00720c */ /* 0x000fe20000f26670 */
[----:B------:R-:W-:-:S05]  /*1440*/  IMAD.HI.U32 R6, R5, R2, RZ ;  /* 0x0000000205067227 */ /* 0x000fca00078e00ff */
[----:B------:R-:W-:-:S04]  /*1450*/  SHF.R.U32.HI R6, RZ, R3, R6 ;  /* 0x00000003ff067219 */ /* 0x000fc80000011606 */
[----:B------:R-:W-:-:S03]  /*1460*/  SEL R6, R5, R6, !P0 ;  /* 0x0000000605067207 */ /* 0x000fc60004000000 */
[----:B------:R-:W-:Y:S01]  /*1470*/  @!P1 IMAD.HI.U32 R7, R15, R2, RZ ;  /* 0x000000020f079227 */ /* 0x000fe200078e00ff */
[----:B------:R-:W-:-:S04]  /*1480*/  IADD3 R2, PT, PT, -R6, RZ, RZ ;  /* 0x000000ff06027210 */ /* 0x000fc80007ffe1ff */
[----:B------:R-:W-:Y:S01]  /*1490*/  @!P1 SHF.R.U32.HI R3, RZ, R3, R7 ;  /* 0x00000003ff039219 */ /* 0x000fe20000011607 */
[----:B------:R-:W-:Y:S01]  /*14a0*/  IMAD R2, R11, R2, R5 ;  /* 0x000000020b027224 */ /* 0x000fe200078e0205 */
[----:B------:R-:W-:Y:S02]  /*14b0*/  IADD3 R7, PT, PT, -R5, RZ, RZ ;  /* 0x000000ff05077210 */ /* 0x000fe40007ffe1ff */
[----:B------:R-:W-:-:S03]  /*14c0*/  @!P1 SEL R3, R15, R3, !P0 ;  /* 0x000000030f039207 */ /* 0x000fc60004000000 */
[----:B------:R-:W-:Y:S02]  /*14d0*/  IMAD R7, R4, R7, R20 ;  /* 0x0000000704077224 */ /* 0x000fe400078e0214 */
[--C-:B------:R-:W-:Y:S02]  /*14e0*/  @!P1 IMAD.IADD R6, R6, 0x1, -R3.reuse ;  /* 0x0000000106069824 */ /* 0x100fe400078e0a03 */
[----:B------:R-:W-:Y:S01]  /*14f0*/  @!P1 IMAD R3, R2, R13, R3 ;  /* 0x0000000d02039224 */ /* 0x000fe200078e0203 */
[----:B------:R-:W-:Y:S01]  /*1500*/  IADD3 R2, PT, PT, -R15, RZ, RZ ;  /* 0x000000ff0f027210 */ /* 0x000fe20007ffe1ff */
[----:B------:R-:W-:Y:S02]  /*1510*/  @!P1 IMAD R5, R6, R11, R15 ;  /* 0x0000000b06059224 */ /* 0x000fe400078e020f */
[----:B------:R-:W-:Y:S02]  /*1520*/  @!P1 IMAD.MOV.U32 R15, RZ, RZ, R3 ;  /* 0x000000ffff0f9224 */ /* 0x000fe400078e0003 */
[----:B------:R-:W-:-:S02]  /*1530*/  IMAD R2, R10, R2, R21 ;  /* 0x000000020a027224 */ /* 0x000fc400078e0215 */
[----:B------:R-:W-:Y:S02]  /*1540*/  IMAD R20, R5, R4, R7 ;  /* 0x0000000405147224 */ /* 0x000fe400078e0207 */
[----:B------:R-:W-:Y:S02]  /*1550*/  IMAD R21, R15, R10, R2 ;  /* 0x0000000a0f157224 */ /* 0x000fe400078e0202 */
.L_x_18:
[----:B------:R-:W-:Y:S05]  /*1560*/  BRA.U UP2, `(.L_x_19) ;  /* 0x0000000102407547 */ /* 0x000fea000b800000 */
[----:B------:R-:W1:Y:S08]  /*1570*/  LDC.64 R4, c[0x0][0xb10] ;  /* 0x0002c400ff047b82 */ /* 0x000e700000000a00 */
[----:B------:R-:W2:Y:S08]  /*1580*/  LDC.64 R2, c[0x0][0xb18] ;  /* 0x0002c600ff027b82 */ /* 0x000eb00000000a00 */
[----:B------:R-:W3:Y:S08]  /*1590*/  LDC R6, c[0x0][0xb20] ;  /* 0x0002c800ff067b82 */ /* 0x000ef00000000800 */
[----:B------:R-:W4:Y:S01]  /*15a0*/  LDC R7, c[0x0][0xb0c] ;  /* 0x0002c300ff077b82 */ /* 0x000f220000000800 */
[----:B-1----:R-:W-:-:S05]  /*15b0*/  IMAD.HI.U32 R4, R21, R4, RZ ;  /* 0x0000000415047227 */ /* 0x002fca00078e00ff */
[----:B------:R-:W-:Y:S01]  /*15c0*/  SHF.R.U32.HI R4, RZ, R5, R4 ;  /* 0x00000005ff047219 */ /* 0x000fe20000011604 */
[----:B--2---:R-:W-:Y:S01]  /*15d0*/  IMAD.HI.U32 R3, R20, R3, RZ ;  /* 0x0000000314037227 */ /* 0x004fe200078e00ff */
[----:B------:R-:W-:-:S04]  /*15e0*/  ISETP.NE.AND P0, PT, R2, 0x1, PT ;  /* 0x000000010200780c */ /* 0x000fc80003f05270 */
[----:B---3--:R-:W-:-:S04]  /*15f0*/  SHF.R.U32.HI R3, RZ, R6, R3 ;  /* 0x00000006ff037219 */ /* 0x008fc80000011603 */
[----:B------:R-:W-:Y:S02]  /*1600*/  SEL R3, R20, R3, !P0 ;  /* 0x0000000314037207 */ /* 0x000fe40004000000 */
[----:B----4-:R-:W-:-:S04]  /*1610*/  ISETP.NE.AND P1, PT, R7, 0x1, PT ;  /* 0x000000010700780c */ /* 0x010fc80003f25270 */
[----:B------:R-:W-:-:S05]  /*1620*/  SEL R4, R21, R4, !P1 ;  /* 0x0000000415047207 */ /* 0x000fca0004800000 */
[----:B------:R-:W-:Y:S02]  /*1630*/  IMAD.IADD R5, R3, 0x1, -R4 ;  /* 0x0000000103057824 */ /* 0x000fe400078e0a04 */
[----:B------:R-:W-:Y:S02]  /*1640*/  IMAD.IADD R3, R4, 0x1, -R3 ;  /* 0x0000000104037824 */ /* 0x000fe400078e0a03 */
[----:B------:R-:W-:Y:S02]  /*1650*/  IMAD R21, R5, R7, R21 ;  /* 0x0000000705157224 */ /* 0x000fe400078e0215 */
[----:B------:R-:W-:Y:S02]  /*1660*/  IMAD R20, R3, R2, R20 ;  /* 0x0000000203147224 */ /* 0x000fe400078e0214 */
.L_x_19:
[----:B------:R-:W-:Y:S05]  /*1670*/  BRA.U !UP0, `(.L_x_20) ;  /* 0x00000001080c7547 */ /* 0x000fea000b800000 */
[----:B------:R-:W-:Y:S01]  /*1680*/  UCGABAR_WAIT ;  /* 0x0000000000007dc7 */ /* 0x000fe20008000000 */
[----:B------:R-:W-:Y:S01]  /*1690*/  CCTL.IVALL ;  /* 0x00000000ff00798f */ /* 0x000fe20002000000 */
[----:B------:R-:W-:Y:S05]  /*16a0*/  BRA `(.L_x_21) ;  /* 0x0000000000047947 */ /* 0x000fea0003800000 */
.L_x_20:
[----:B------:R-:W-:Y:S06]  /*16b0*/  BAR.SYNC.DEFER_BLOCKING 0x0 ;  /* 0x0000000000007b1d */ /* 0x000fec0000010000 */
.L_x_21:
[----:B------:R-:W-:Y:S05]  /*16c0*/  BRA.U UP1, `(.L_x_22) ;  /* 0x00000015013c7547 */ /* 0x000fea000b800000 */
[----:B------:R-:W1:Y:S01]  /*16d0*/  LDCU UR15, c[0x0][0x38c] ;  /* 0x00007180ff0f77ac */ /* 0x000e620008000800 */
[----:B------:R-:W2:Y:S01]  /*16e0*/  LDC R8, c[0x0][0x370] ;  /* 0x0000dc00ff087b82 */ /* 0x000ea20000000800 */
[----:B------:R-:W-:Y:S01]  /*16f0*/  PLOP3.LUT P1, PT, PT, PT, UP4, 0x80, 0x8 ;  /* 0x000000000008781c */ /* 0x000fe20003f2f048 */
[----:B------:R-:W-:Y:S01]  /*1700*/  IMAD.MOV.U32 R15, RZ, RZ, 0x1 ;  /* 0x00000001ff0f7424 */ /* 0x000fe200078e00ff */
[----:B------:R-:W-:Y:S01]  /*1710*/  ISETP.EQ.OR P4, PT, R9, RZ, P6 ;  /* 0x000000ff0900720c */ /* 0x000fe20003782670 */
[----:B------:R-:W-:Y:S01]  /*1720*/  IMAD.MOV.U32 R14, RZ, RZ, RZ ;  /* 0x000000ffff0e7224 */ /* 0x000fe200078e00ff */
[----:B------:R-:W-:Y:S02]  /*1730*/  PLOP3.LUT P1, PT, P1, PT, PT, 0x8, 0x80 ;  /* 0x000000000080781c */ /* 0x000fe40000f2e170 */
[----:B------:R-:W-:Y:S01]  /*1740*/  CS2R R12, SRZ ;  /* 0x00000000000c7805 */ /* 0x000fe2000001ff00 */
[----:B------:R-:W-:Y:S01]  /*1750*/  IMAD.MOV.U32 R11, RZ, RZ, 0x1 ;  /* 0x00000001ff0b7424 */ /* 0x000fe200078e00ff */
[----:B------:R-:W3:Y:S01]  /*1760*/  LDC R0, c[0x0][0x374] ;  /* 0x0000dd00ff007b82 */ /* 0x000ee20000000800 */
[----:B------:R-:W4:Y:S01]  /*1770*/  LDCU.64 UR30, c[0x0][0x348] ;  /* 0x00006900ff1e77ac */ /* 0x000f220008000a00 */
[----:B------:R-:W-:Y:S01]  /*1780*/  UMOV UR13, URZ ;  /* 0x000000ff000d7c82 */ /* 0x000fe20008000000 */
[----:B-1----:R-:W-:-:S04]  /*1790*/  UIADD3 UR6, UPT, UPT, UR15, 0x3f, URZ ;  /* 0x0000003f0f067890 */ /* 0x002fc8000fffe0ff */
[----:B------:R-:W-:-:S04]  /*17a0*/  USHF.R.S32.HI UR22, URZ, 0x1f, UR6 ;  /* 0x0000001fff167899 */ /* 0x000fc80008011406 */
[----:B------:R-:W-:Y:S02]  /*17b0*/  ULEA.HI UR22, UR22, UR6, URZ, 0x6 ;  /* 0x0000000616167291 */ /* 0x000fe4000f8f30ff */
[----:B------:R-:W-:Y:S02]  /*17c0*/  UIADD3 UR6, UPT, UPT, UR15, -0x1, URZ ;  /* 0xffffffff0f067890 */ /* 0x000fe4000fffe0ff */
[----:B------:R-:W-:Y:S02]  /*17d0*/  USHF.R.S32.HI UR22, URZ, 0x6, UR22 ;  /* 0x00000006ff167899 */ /* 0x000fe40008011416 */
[----:B------:R-:W-:Y:S02]  /*17e0*/  UISETP.GE.U32.AND UP1, UPT, UR6, -0x7f, UPT ;  /* 0xffffff810600788c */ /* 0x000fe4000bf26070 */
[----:B------:R-:W-:Y:S02]  /*17f0*/  UISETP.LT.U32.AND UP0, UPT, UR22, 0x6, UPT ;  /* 0x000000061600788c */ /* 0x000fe4000bf01070 */
[----:B------:R-:W-:-:S02]  /*1800*/  UIADD3 UR15, UPT, UPT, UR15, 0x7e, URZ ;  /* 0x0000007e0f0f7890 */ /* 0x000fc4000fffe0ff */
[----:B------:R-:W-:Y:S02]  /*1810*/  USEL UR21, UR22, 0x6, UP0 ;  /* 0x0000000616157887 */ /* 0x000fe40008000000 */
[----:B------:R-:W-:Y:S02]  /*1820*/  UISETP.NE.AND UP0, UPT, UR5, URZ, UPT ;  /* 0x000000ff0500728c */ /* 0x000fe4000bf05270 */
[----:B------:R-:W-:Y:S02]  /*1830*/  UIADD3 UR6, UPT, UPT, UR21, -0x1, URZ ;  /* 0xffffffff15067890 */ /* 0x000fe4000fffe0ff */
[----:B------:R-:W-:Y:S02]  /*1840*/  @UP1 UIADD3 UR6, UPT, UPT, UR21, URZ, URZ ;  /* 0x000000ff15061290 */ /* 0x000fe4000fffe0ff */
[----:B------:R-:W-:Y:S02]  /*1850*/  USEL UR7, UR7, 0x2, UP0 ;  /* 0x0000000207077887 */ /* 0x000fe40008000000 */
[----:B------:R-:W-:-:S02]  /*1860*/  UIADD3 UR14, UPT, UPT, UR22, -UR21, URZ ;  /* 0x80000015160e7290 */ /* 0x000fc4000fffe0ff */
[----:B--2-4-:R-:W-:-:S12]  /*1870*/  UIADD3 UR6, UPT, UPT, UR6, 0x1, URZ ;  /* 0x0000000106067890 */ /* 0x014fd8000fffe0ff */
.L_x_42:
[----:B------:R-:W-:Y:S01]  /*1880*/  UISETP.NE.AND UP0, UPT, UR37, URZ, UPT ;  /* 0x000000ff2500728c */ /* 0x000fe2000bf05270 */
[----:B------:R-:W1:Y:S08]  /*1890*/  S2UR UR37, SR_CgaCtaId ;  /* 0x00000000002579c3 */ /* 0x000e700000008800 */
[----:B------:R-:W-:Y:S05]  /*18a0*/  BRA.U UP0, `(.L_x_23) ;  /* 0x0000000100347547 */ /* 0x000fea000b800000 */
[----:B------:R-:W2:Y:S01]  /*18b0*/  S2R R2, SR_CgaCtaId ;  /* 0x0000000000027919 */ /* 0x000ea20000008800 */
[----:B------:R-:W-:-:S04]  /*18c0*/  MOV R3, 0x400 ;  /* 0x0000040000037802 */ /* 0x000fc80000000f00 */
[----:B--2---:R-:W-:Y:S02]  /*18d0*/  LEA R2, R2, R3, 0x18 ;  /* 0x0000000302027211 */ /* 0x004fe400078ec0ff */
[----:B------:R-:W-:-:S03]  /*18e0*/  SHF.L.U32 R3, R11, 0x1f, RZ ;  /* 0x0000001f0b037819 */ /* 0x000fc600000006ff */
[----:B------:R-:W-:-:S04]  /*18f0*/  IMAD R2, R12, 0x8, R2 ;  /* 0x000000080c027824 */ /* 0x000fc800078e0202 */
[----:B------:R-:W2:Y:S02]  /*1900*/  SYNCS.PHASECHK.TRANS64.TRYWAIT P0, [R2+URZ+0x120], R3 ;  /* 0x00012003020075a7 */ /* 0x000ea400080011ff */
[----:B--2---:R-:W-:Y:S05]  /*1910*/  @!P0 BRA `(.L_x_24) ;  /* 0x0000007800888947 */ /* 0x004fea0003800000 */
.L_x_140:
[----:B------:R-:W-:Y:S01]  /*1920*/  VIADD R12, R12, 0x1 ;  /* 0x000000010c0c7836 */ /* 0x000fe20000000000 */
[----:B------:R2:W-:Y:S04]  /*1930*/  SYNCS.ARRIVE.TRANS64.A1T0 RZ, [R2+URZ+0x110], RZ ;  /* 0x000110ff02ff79a7 */ /* 0x0005e800081000ff */
[----:B------:R-:W-:-:S04]  /*1940*/  ISETP.NE.AND P0, PT, R12, 0x2, PT ;  /* 0x000000020c00780c */ /* 0x000fc80003f05270 */
[----:B------:R-:W-:Y:S02]  /*1950*/  SEL R12, R12, RZ, P0 ;  /* 0x000000ff0c0c7207 */ /* 0x000fe40000000000 */
[----:B--2---:R-:W-:-:S04]  /*1960*/  SEL R2, RZ, 0x1, P0 ;  /* 0x00000001ff027807 */ /* 0x004fc80000000000 */
[----:B------:R-:W-:-:S07]  /*1970*/  LOP3.LUT R11, R11, R2, RZ, 0x3c, !PT ;  /* 0x000000020b0b7212 */ /* 0x000fce00078e3cff */
.L_x_23:
[----:B------:R-:W-:Y:S01]  /*1980*/  UMOV UR5, 0x400 ;  /* 0x0000040000057882 */ /* 0x000fe20000000000 */
[----:B------:R-:W-:Y:S01]  /*1990*/  SHF.L.U32 R2, R15, 0x1f, RZ ;  /* 0x0000001f0f027819 */ /* 0x000fe200000006ff */
[----:B-1----:R-:W-:Y:S01]  /*19a0*/  ULEA UR5, UR37, UR5, 0x18 ;  /* 0x0000000525057291 */ /* 0x002fe2000f8ec0ff */
[----:B------:R-:W-:Y:S01]  /*19b0*/  R2UR UR34, R21 ;  /* 0x00000000152272ca */ /* 0x000fe200000e0000 */
[----:B------:R-:W-:Y:S01]  /*19c0*/  UISETP.GE.U32.AND UP0, UPT, UR15, 0x7f, UPT ;  /* 0x0000007f0f00788c */ /* 0x000fe2000bf06070 */
[----:B------:R-:W-:Y:S01]  /*19d0*/  R2UR UR18, R20 ;  /* 0x00000000141272ca */ /* 0x000fe200000e0000 */
[----:B------:R-:W-:Y:S01]  /*19e0*/  ULEA UR8, UR13, UR5, 0x3 ;  /* 0x000000050d087291 */ /* 0x000fe2000f8e18ff */
[----:B------:R-:W-:-:S08]  /*19f0*/  UMOV UR23, URZ ;  /* 0x000000ff00177c82 */ /* 0x000fd00008000000 */
[----:B------:R1:W2:Y:S01]  /*1a00*/  SYNCS.PHASECHK.TRANS64.TRYWAIT P0, [UR8+0x30], R2 ;  /* 0x00003002ff0075a7 */ /* 0x0002a20008001108 */
[----:B------:R-:W-:Y:S02]  /*1a10*/  USHF.L.U32 UR34, UR34, 0x7, URZ ;  /* 0x0000000722227899 */ /* 0x000fe400080006ff */
[----:B------:R-:W-:Y:S01]  /*1a20*/  USHF.L.U32 UR18, UR18, 0x7, URZ ;  /* 0x0000000712127899 */ /* 0x000fe200080006ff */
[----:B------:R-:W-:Y:S11]  /*1a30*/  BRA.U !UP0, `(.L_x_25) ;  /* 0x0000000108f47547 */ /* 0x000ff6000b800000 */
[----:B------:R-:W-:Y:S02]  /*1a40*/  UIADD3 UR26, UPT, UPT, UR34, 0x40, URZ ;  /* 0x00000040221a7890 */ /* 0x000fe4000fffe0ff */
[----:B------:R-:W-:Y:S01]  /*1a50*/  UIADD3 UR10, UPT, UPT, UR18, 0x40, URZ ;  /* 0x00000040120a7890 */ /* 0x000fe2000fffe0ff */
[----:B------:R-:W-:Y:S01]  /*1a60*/  UMOV UR29, URZ ;  /* 0x000000ff001d7c82 */ /* 0x000fe20008000000 */
[----:B------:R-:W-:-:S10]  /*1a70*/  UMOV UR39, UR13 ;  /* 0x0000000d00277c82 */ /* 0x000fd40008000000 */
.L_x_31:
[----:B------:R-:W-:Y:S01]  /*1a80*/  ULEA UR33, UR39, UR5, 0x3 ;  /* 0x0000000527217291 */ /* 0x000fe2000f8e18ff */
[----:B--2---:R-:W-:Y:S01]  /*1a90*/  @!P6 MOV R3, 0x8000 ;  /* 0x000080000003e802 */ /* 0x004fe20000000f00 */
[----:B-12---:R-:W-:Y:S10]  /*1aa0*/  @P0 BRA `(.L_x_26) ;  /* 0x00000000000c0947 */ /* 0x006ff40003800000 */
[----:B------:R-:W-:-:S04]  /*1ab0*/  SHF.L.U32 R4, R15, 0x1f, RZ ;  /* 0x0000001f0f047819 */ /* 0x000fc800000006ff */
[----:B------:R-:W2:Y:S02]  /*1ac0*/  SYNCS.PHASECHK.TRANS64.TRYWAIT P0, [UR33+0x30], R4 ;  /* 0x00003004ff0075a7 */ /* 0x000ea40008001121 */
[----:B--2---:R-:W-:Y:S05]  /*1ad0*/  @!P0 BRA `(.L_x_27) ;  /* 0x00000078002c8947 */ /* 0x004fea0003800000 */
.L_x_26:
[----:B------:R2:W-:Y:S01]  /*1ae0*/  @!P6 SYNCS.ARRIVE.TRANS64 RZ, [UR33], R3 ;  /* 0x00000003ffffe9a7 */ /* 0x0005e20008000021 */
[----:B------:R-:W-:-:S04]  /*1af0*/  ULOP3.LUT UR8, UR7, 0x2, URZ, 0xfc, !UPT ;  /* 0x0000000207087892 */ /* 0x000fc8000f8efcff */
[----:B------:R-:W-:-:S09]  /*1b00*/  UISETP.NE.AND UP0, UPT, UR8, 0x2, UPT ;  /* 0x000000020800788c */ /* 0x000fd2000bf05270 */
[----:B------:R-:W-:Y:S05]  /*1b10*/  BRA.U UP0, `(.L_x_28) ;  /* 0x0000000100047547 */ /* 0x000fea000b800000 */
[----:B------:R-:W-:Y:S05]  /*1b20*/  BPT.TRAP 0x1 ;  /* 0x000000040000795c */ /* 0x000fea0000300000 */
.L_x_28:
[----:B------:R-:W-:Y:S04]  /*1b30*/  BSSY.RECONVERGENT B0, `(.L_x_29) ;  /* 0x0000003000007945 */ /* 0x000fe80003800200 */
[----:B------:R-:W-:Y:S05]  /*1b40*/  @P4 BRA `(.L_x_30) ;  /* 0x0000000000044947 */ /* 0x000fea0003800000 */
[----:B------:R-:W-:Y:S05]  /*1b50*/  BPT.TRAP 0x1 ;  /* 0x000000040000795c */ /* 0x000fea0000300000 */
.L_x_30:
[----:B------:R-:W-:Y:S05]  /*1b60*/  BSYNC.RECONVERGENT B0 ;  /* 0x0000000000007941 */ /* 0x000fea0003800200 */
.L_x_29:
[----:B------:R-:W-:Y:S02]  /*1b70*/  UIADD3 UR13, UPT, UPT, UR39, 0x1, URZ ;  /* 0x00000001270d7890 */ /* 0x000fe4000fffe0ff */
[----:B------:R-:W-:Y:S02]  /*1b80*/  UIADD3 UR44, UP1, UPT, UR30, 0x80, URZ ;  /* 0x000000801e2c7890 */ /* 0x000fe4000ff3e0ff */
[----:B------:R-:W-:Y:S02]  /*1b90*/  UISETP.NE.AND UP0, UPT, UR13, 0x6, UPT ;  /* 0x000000060d00788c */ /* 0x000fe4000bf05270 */
[----:B------:R-:W-:Y:S02]  /*1ba0*/  USHF.L.U32 UR19, UR29, 0x6, URZ ;  /* 0x000000061d137899 */ /* 0x000fe400080006ff */
[----:B------:R-:W-:Y:S02]  /*1bb0*/  USEL UR9, URZ, 0x1, UP0 ;  /* 0x00000001ff097887 */ /* 0x000fe40008000000 */
[----:B------:R-:W-:-:S02]  /*1bc0*/  USEL UR13, UR13, URZ, UP0 ;  /* 0x000000ff0d0d7287 */ /* 0x000fc40008000000 */
[----:B------:R-:W-:Y:S02]  /*1bd0*/  UIADD3 UR42, UP0, UPT, UR30, 0x180, URZ ;  /* 0x000001801e2a7890 */ /* 0x000fe4000ff1e0ff */
[----:B------:R-:W-:Y:S01]  /*1be0*/  ULEA UR8, UR13, UR5, 0x3 ;  /* 0x000000050d087291 */ /* 0x000fe2000f8e18ff */
[----:B------:R-:W-:Y:S01]  /*1bf0*/  LOP3.LUT R15, R15, UR9, RZ, 0x3c, !PT ;  /* 0x000000090f0f7c12 */ /* 0x000fe2000f8e3cff */
[----:B------:R-:W-:Y:S02]  /*1c00*/  UIADD3.X UR45, UPT, UPT, URZ, UR31, URZ, UP1, !UPT ;  /* 0x0000001fff2d7290 */ /* 0x000fe40008ffe4ff */
[----:B------:R-:W-:Y:S01]  /*1c10*/  ULEA.HI UR35, UR4, UR19, URZ, 0x1a ;  /* 0x0000001304237291 */ /* 0x000fe2000f8fd0ff */
[----:B-1----:R-:W-:Y:S01]  /*1c20*/  SHF.L.U32 R2, R15, 0x1f, RZ ;  /* 0x0000001f0f027819 */ /* 0x002fe200000006ff */
[----:B------:R-:W-:Y:S01]  /*1c30*/  UIADD3.X UR43, UPT, UPT, URZ, UR31, URZ, UP0, !UPT ;  /* 0x0000001fff2b7290 */ /* 0x000fe200087fe4ff */
[----:B------:R-:W-:Y:S02]  /*1c40*/  UMOV UR38, 0xff0000 ;  /* 0x00ff000000267882 */ /* 0x000fe40000000000 */
[----:B------:R4:W1:Y:S01]  /*1c50*/  SYNCS.PHASECHK.TRANS64.TRYWAIT P0, [UR8+0x30], R2 ;  /* 0x00003002ff0075a7 */ /* 0x0008620008001108 */
[----:B------:R-:W-:Y:S01]  /*1c60*/  USHF.L.U32 UR8, UR39, 0xe, URZ ;  /* 0x0000000e27087899 */ /* 0x000fe200080006ff */
[----:B------:R-:W-:Y:S01]  /*1c70*/  UMOV UR40, 0x0 ;  /* 0x0000000000287882 */ /* 0x000fe20000000000 */
[----:B------:R-:W-:-:S02]  /*1c80*/  UMOV UR41, 0x10000000 ;  /* 0x1000000000297882 */ /* 0x000fc40000000000 */
[----:B------:R-:W-:Y:S02]  /*1c90*/  ULEA UR24, UR4, UR8, 0x1 ;  /* 0x0000000804187291 */ /* 0x000fe4000f8e08ff */
[----:B------:R-:W-:Y:S02]  /*1ca0*/  UIADD3 UR8, UPT, UPT, UR5, UR8, URZ ;  /* 0x0000000805087290 */ /* 0x000fe4000fffe0ff */
[----:B------:R-:W-:Y:S02]  /*1cb0*/  UIADD3 UR24, UPT, UPT, UR5, UR24, URZ ;  /* 0x0000001805187290 */ /* 0x000fe4000fffe0ff */
[----:B------:R-:W-:Y:S02]  /*1cc0*/  UIADD3 UR16, UPT, UPT, UR8, 0x20400, URZ ;  /* 0x0002040008107890 */ /* 0x000fe4000fffe0ff */
[----:B------:R-:W-:Y:S02]  /*1cd0*/  UIADD3 UR32, UPT, UPT, UR24, 0x8400, URZ ;  /* 0x0000840018207890 */ /* 0x000fe4000fffe0ff */
[----:B------:R-:W-:-:S02]  /*1ce0*/  UIADD3 UR24, UPT, UPT, UR24, 0xa400, URZ ;  /* 0x0000a40018187890 */ /* 0x000fc4000fffe0ff */
[----:B------:R-:W-:Y:S01]  /*1cf0*/  UIADD3 UR8, UPT, UPT, UR8, 0x22400, URZ ;  /* 0x0002240008087890 */ /* 0x000fe2000fffe0ff */
[----:B------:R-:W-:Y:S01]  /*1d00*/  UMOV UR25, UR33 ;  /* 0x0000002100197c82 */ /* 0x000fe20008000000 */
[----:B------:R-:W-:Y:S01]  /*1d10*/  UMOV UR28, UR36 ;  /* 0x00000024001c7c82 */ /* 0x000fe20008000000 */
[----:B------:R-:W-:Y:S01]  /*1d20*/  UMOV UR27, UR35 ;  /* 0x00000023001b7c82 */ /* 0x000fe20008000000 */
[----:B------:R-:W-:Y:S01]  /*1d30*/  UMOV UR17, UR33 ;  /* 0x0000002100117c82 */ /* 0x000fe20008000000 */
[----:B------:R-:W-:Y:S01]  /*1d40*/  UMOV UR20, UR36 ;  /* 0x0000002400147c82 */ /* 0x000fe20008000000 */
[----:B------:R4:W-:Y:S01]  /*1d50*/  UTMALDG.3D.MULTICAST [UR32], [UR44], UR38, desc[UR40] ;  /* 0x000028202c0073b4 */ /* 0x0009e20008011826 */
[----:B------:R-:W-:Y:S01]  /*1d60*/  UMOV UR12, UR36 ;  /* 0x00000024000c7c82 */ /* 0x000fe20008000000 */
[----:B------:R-:W-:Y:S01]  /*1d70*/  UMOV UR9, UR33 ;  /* 0x0000002100097c82 */ /* 0x000fe20008000000 */
[----:B------:R-:W-:Y:S01]  /*1d80*/  UMOV UR11, UR19 ;  /* 0x00000013000b7c82 */ /* 0x000fe20008000000 */
[----:B------:R-:W-:Y:S01]  /*1d90*/  UIADD3 UR29, UPT, UPT, UR29, 0x1, URZ ;  /* 0x000000011d1d7890 */ /* 0x000fe2000fffe0ff */
[----:B------:R-:W-:Y:S01]  /*1da0*/  UMOV UR23, UR6 ;  /* 0x0000000600177c82 */ /* 0x000fe20008000000 */
[----:B------:R-:W-:Y:S01]  /*1db0*/  UMOV UR39, UR13 ;  /* 0x0000000d00277c82 */ /* 0x000fe20008000000 */
[----:B------:R4:W-:Y:S01]  /*1dc0*/  UTMALDG.3D.MULTICAST [UR24], [UR44], UR38, desc[UR40] ;  /* 0x000028182c0073b4 */ /* 0x0009e20008011826 */
[----:B------:R-:W-:Y:S01]  /*1dd0*/  UISETP.NE.AND UP0, UPT, UR29, UR6, UPT ;  /* 0x000000061d00728c */ /* 0x000fe2000bf05270 */
[----:B------:R4:W-:Y:S01]  /*1de0*/  UTMALDG.3D [UR16], [UR42], desc[UR40] ;  /* 0x000028102a0075b4 */ /* 0x0009e20008011000 */
[----:B------:R4:W-:Y:S07]  /*1df0*/  UTMALDG.3D [UR8], [UR42], desc[UR40] ;  /* 0x000028082a0075b4 */ /* 0x0009ee0008011000 */
[----:B----4-:R-:W-:Y:S05]  /*1e00*/  BRA.U UP0, `(.L_x_31) ;  /* 0xfffffffd001c7547 */ /* 0x010fea000b83ffff */
.L_x_25:
[----:B------:R-:W-:Y:S01]  /*1e10*/  ULEA UR8, UR13, UR5, 0x3 ;  /* 0x000000050d087291 */ /* 0x000fe2000f8e18ff */
[----:B-1----:R-:W-:Y:S01]  /*1e20*/  SHF.L.U32 R2, R15, 0x1f, RZ ;  /* 0x0000001f0f027819 */ /* 0x002fe200000006ff */
[----:B------:R-:W-:Y:S01]  /*1e30*/  @!P1 SYNCS.ARRIVE.TRANS64.A1T0 RZ, [UR5+0xa8], RZ ;  /* 0x0000a8ffffff99a7 */ /* 0x000fe20008100005 */
[----:B------:R-:W-:-:S06]  /*1e40*/  UISETP.GT.AND UP0, UPT, UR22, UR21, UPT ;  /* 0x000000151600728c */ /* 0x000fcc000bf04270 */
[----:B--2---:R1:W2:Y:S03]  /*1e50*/  SYNCS.PHASECHK.TRANS64.TRYWAIT P0, [UR8+0x30], R2 ;  /* 0x00003002ff0075a7 */ /* 0x0042a60008001108 */
[----:B------:R-:W-:Y:S05]  /*1e60*/  BRA.U !UP0, `(.L_x_32) ;  /* 0x0000000108f07547 */ /* 0x000fea000b800000 */
[----:B------:R-:W-:Y:S02]  /*1e70*/  UIADD3 UR38, UPT, UPT, UR14, UR23, URZ ;  /* 0x000000170e267290 */ /* 0x000fe4000fffe0ff */
[----:B------:R-:W-:Y:S02]  /*1e80*/  UIADD3 UR26, UPT, UPT, UR34, 0x40, URZ ;  /* 0x00000040221a7890 */ /* 0x000fe4000fffe0ff */
[----:B------:R-:W-:Y:S01]  /*1e90*/  UIADD3 UR10, UPT, UPT, UR18, 0x40, URZ ;  /* 0x00000040120a7890 */ /* 0x000fe2000fffe0ff */
[----:B------:R-:W-:-:S11]  /*1ea0*/  UMOV UR39, UR13 ;  /* 0x0000000d00277c82 */ /* 0x000fd60008000000 */
.L_x_38:
[----:B------:R-:W-:Y:S01]  /*1eb0*/  ULEA UR33, UR39, UR5, 0x3 ;  /* 0x0000000527217291 */ /* 0x000fe2000f8e18ff */
[----:B--2---:R-:W-:Y:S01]  /*1ec0*/  @!P6 MOV R3, 0x8000 ;  /* 0x000080000003e802 */ /* 0x004fe20000000f00 */
[----:B-12---:R-:W-:Y:S10]  /*1ed0*/  @P0 BRA `(.L_x_33) ;  /* 0x00000000000c0947 */ /* 0x006ff40003800000 */
[----:B------:R-:W-:-:S04]  /*1ee0*/  SHF.L.U32 R4, R15, 0x1f, RZ ;  /* 0x0000001f0f047819 */ /* 0x000fc800000006ff */
[----:B------:R-:W2:Y:S02]  /*1ef0*/  SYNCS.PHASECHK.TRANS64.TRYWAIT P0, [UR33+0x30], R4 ;  /* 0x00003004ff0075a7 */ /* 0x000ea40008001121 */
[----:B--2---:R-:W-:Y:S05]  /*1f00*/  @!P0 BRA `(.L_x_34) ;  /* 0x0000007400388947 */ /* 0x004fea0003800000 */
.L_x_33:
[----:B------:R2:W-:Y:S01]  /*1f10*/  @!P6 SYNCS.ARRIVE.TRANS64 RZ, [UR33], R3 ;  /* 0x00000003ffffe9a7 */ /* 0x0005e20008000021 */
[----:B------:R-:W-:-:S04]  /*1f20*/  ULOP3.LUT UR8, UR7, 0x2, URZ, 0xfc, !UPT ;  /* 0x0000000207087892 */ /* 0x000fc8000f8efcff */
[----:B------:R-:W-:-:S09]  /*1f30*/  UISETP.NE.AND UP0, UPT, UR8, 0x2, UPT ;  /* 0x000000020800788c */ /* 0x000fd2000bf05270 */
[----:B------:R-:W-:Y:S05]  /*1f40*/  BRA.U UP0, `(.L_x_35) ;  /* 0x0000000100047547 */ /* 0x000fea000b800000 */
[----:B------:R-:W-:Y:S05]  /*1f50*/  BPT.TRAP 0x1 ;  /* 0x000000040000795c */ /* 0x000fea0000300000 */
.L_x_35:
[----:B------:R-:W-:Y:S04]  /*1f60*/  BSSY.RECONVERGENT B0, `(.L_x_36) ;  /* 0x0000003000007945 */ /* 0x000fe80003800200 */
[----:B------:R-:W-:Y:S05]  /*1f70*/  @P4 BRA `(.L_x_37) ;  /* 0x0000000000044947 */ /* 0x000fea0003800000 */
[----:B------:R-:W-:Y:S05]  /*1f80*/  BPT.TRAP 0x1 ;  /* 0x000000040000795c */ /* 0x000fea0000300000 */
.L_x_37:
[----:B------:R-:W-:Y:S05]  /*1f90*/  BSYNC.RECONVERGENT B0 ;  /* 0x0000000000007941 */ /* 0x000fea0003800200 */
.L_x_36:
        /* <DEDUP_REMOVED lines=36> */
[----:B------:R4:W-:Y:S02]  /*21e0*/  UTMALDG.3D.MULTICAST [UR24], [UR44], UR29, desc[UR40] ;  /* 0x000028182c0073b4 */ /* 0x0009e4000801181d */
[----:B------:R-:W-:Y:S01]  /*21f0*/  UISETP.NE.AND UP0, UPT, UR23, UR38, UPT ;  /* 0x000000261700728c */ /* 0x000fe2000bf05270 */
[----:B------:R4:W-:Y:S01]  /*2200*/  UTMALDG.3D [UR16], [UR42], desc[UR40] ;  /* 0x000028102a0075b4 */ /* 0x0009e20008011000 */
[----:B------:R4:W-:Y:S07]  /*2210*/  UTMALDG.3D [UR8], [UR42], desc[UR40] ;  /* 0x000028082a0075b4 */ /* 0x0009ee0008011000 */
[----:B----4-:R-:W-:Y:S05]  /*2220*/  BRA.U UP0, `(.L_x_38) ;  /* 0xfffffffd00207547 */ /* 0x010fea000b83ffff */
.L_x_32:
[C---:B-1----:R-:W-:Y:S01]  /*2230*/  LEA R2, R14.reuse, UR5, 0x3 ;  /* 0x000000050e027c11 */ /* 0x042fe2000f8e18ff */
[----:B------:R-:W-:Y:S01]  /*2240*/  NOP ;  /* 0x0000000000007918 */ /* 0x000fe20000000000 */
[----:B--2---:R-:W-:Y:S02]  /*2250*/  SHF.L.U32 R3, R13, 0x1f, RZ ;  /* 0x0000001f0d037819 */ /* 0x004fe400000006ff */
[----:B------:R-:W-:Y:S02]  /*2260*/  LEA R4, R14, UR5, 0x4 ;  /* 0x000000050e047c11 */ /* 0x000fe4000f8e20ff */
[----:B------:R-:W1:Y:S02]  /*2270*/  SYNCS.PHASECHK.TRANS64.TRYWAIT P0, [R2+URZ+0xb0], R3 ;  /* 0x0000b003020075a7 */ /* 0x000e6400080011ff */
[----:B-1----:R-:W-:Y:S05]  /*2280*/  @!P0 BRA `(.L_x_39) ;  /* 0x0000007000708947 */ /* 0x002fea0003800000 */
.L_x_143:
[----:B------:R-:W2:Y:S01]  /*2290*/  LDS.128 R4, [R4+0x140] ;  /* 0x0001400004047984 */ /* 0x000ea20000000c00 */
[----:B------:R-:W-:Y:S01]  /*22a0*/  ISETP.GE.AND P0, PT, R40, 0x1, PT ;  /* 0x000000012800780c */ /* 0x000fe20003f06270 */
[----:B-1----:R-:W-:Y:S01]  /*22b0*/  VIADD R2, R2, 0xc0 ;  /* 0x000000c002027836 */ /* 0x002fe20000000000 */
[----:B------:R-:W-:Y:S01]  /*22c0*/  @!PT LDS RZ, [RZ] ;  /* 0x00000000fffff984 */ /* 0x000fe20000000800 */
[----:B------:R-:W-:Y:S01]  /*22d0*/  @!PT LDS RZ, [RZ] ;  /* 0x00000000fffff984 */ /* 0x000fe20000000800 */
[----:B------:R-:W-:Y:S01]  /*22e0*/  @!PT LDS RZ, [RZ] ;  /* 0x00000000fffff984 */ /* 0x000fe20000000800 */
[----:B------:R-:W-:Y:S01]  /*22f0*/  @!PT LDS RZ, [RZ] ;  /* 0x00000000fffff984 */ /* 0x000fe20000000800 */
[----:B------:R1:W-:Y:S06]  /*2300*/  MEMBAR.ALL.CTA ;  /* 0x0000000000007992 */ /* 0x0003ec0000008000 */
[----:B-1----:R-:W1:Y:S01]  /*2310*/  FENCE.VIEW.ASYNC.S ;  /* 0x00000000000073c6 */ /* 0x002e620000000000 */
[----:B------:R-:W-:-:S04]  /*2320*/  PRMT R2, RZ, 0x654, R2 ;  /* 0x00000654ff027816 */ /* 0x000fc80000000002 */
[----:B-1----:R1:W-:Y:S01]  /*2330*/  SYNCS.ARRIVE.TRANS64.RED.A1T0 RZ, [R2+URZ], RZ ;  /* 0x000000ff02ff79a7 */ /* 0x0023e200081004ff */
[----:B--2---:R-:W-:-:S13]  /*2340*/  LOP3.LUT P2, RZ, R6, 0x1, RZ, 0xc0, !PT ;  /* 0x0000000106ff7812 */ /* 0x004fda000784c0ff */
[----:B------:R-:W-:Y:S01]  /*2350*/  @P2 SHF.R.U32.HI R3, RZ, 0x10, R5 ;  /* 0x00000010ff032819 */ /* 0x000fe20000011605 */
[----:B------:R-:W-:Y:S01]  /*2360*/  VOTEU.ANY UP0, P2 ;  /* 0x0000000000ff7886 */ /* 0x000fe20001000100 */
[----:B------:R-:W-:Y:S02]  /*2370*/  @P2 MOV R10, R4 ;  /* 0x00000004000a2202 */ /* 0x000fe40000000f00 */
[----:B------:R-:W-:Y:S02]  /*2380*/  @P2 R2UR.BROADCAST UR8, R3 ;  /* 0x00000000030822ca */ /* 0x000fe400008e0000 */
[----:B------:R-:W-:-:S11]  /*2390*/  @P2 LOP3.LUT R9, R5, 0xffff, RZ, 0xc0, !PT ;  /* 0x0000ffff05092812 */ /* 0x000fd600078ec0ff */
[----:B------:R-:W-:Y:S01]  /*23a0*/  @UP0 UMOV UR36, UR8 ;  /* 0x0000000800240c82 */ /* 0x000fe20008000000 */
[----:B-1----:R-:W-:Y:S05]  /*23b0*/  @!P0 BRA `(.L_x_40) ;  /* 0x0000000000b88947 */ /* 0x002fea0003800000 */
[----:B------:R-:W3:Y:S01]  /*23c0*/  LDC.64 R4, c[0x0][0xb18] ;  /* 0x0002c600ff047b82 */ /* 0x000ee20000000a00 */
[----:B------:R-:W-:-:S07]  /*23d0*/  ISETP.NE.AND P3, PT, R40, 0x1, PT ;  /* 0x000000012800780c */ /* 0x000fce0003f65270 */
[----:B------:R-:W1:Y:S08]  /*23e0*/  LDC.64 R6, c[0x0][0xb10] ;  /* 0x0002c400ff067b82 */ /* 0x000e700000000a00 */
[----:B------:R-:W2:Y:S08]  /*23f0*/  LDC R16, c[0x0][0xb20] ;  /* 0x0002c800ff107b82 */ /* 0x000eb00000000800 */
[----:B------:R-:W4:Y:S01]  /*2400*/  LDC R17, c[0x0][0xb0c] ;  /* 0x0002c300ff117b82 */ /* 0x000f220000000800 */
[----:B---3--:R-:W-:Y:S01]  /*2410*/  IMAD.HI.U32 R19, R0, R5, RZ ;  /* 0x0000000500137227 */ /* 0x008fe200078e00ff */
[----:B------:R-:W-:-:S03]  /*2420*/  ISETP.NE.AND P0, PT, R4, 0x1, PT ;  /* 0x000000010400780c */ /* 0x000fc60003f05270 */
[----:B------:R-:W-:-:S03]  /*2430*/  IMAD.HI.U32 R5, R9, R5, RZ ;  /* 0x0000000509057227 */ /* 0x000fc600078e00ff */
[----:B------:R-:W3:Y:S01]  /*2440*/  LDC.64 R2, c[0x0][0xb28] ;  /* 0x0002ca00ff027b82 */ /* 0x000ee20000000a00 */
[----:B-1----:R-:W-:-:S04]  /*2450*/  IMAD.HI.U32 R20, R8, R6, RZ ;  /* 0x0000000608147227 */ /* 0x002fc800078e00ff */
[----:B------:R-:W-:Y:S01]  /*2460*/  IMAD.HI.U32 R21, R10, R6, RZ ;  /* 0x000000060a157227 */ /* 0x000fe200078e00ff */
[----:B------:R-:W-:Y:S02]  /*2470*/  SHF.R.U32.HI R20, RZ, R7, R20 ;  /* 0x00000007ff147219 */ /* 0x000fe40000011614 */
[-C--:B--2---:R-:W-:Y:S02]  /*2480*/  SHF.R.U32.HI R19, RZ, R16.reuse, R19 ;  /* 0x00000010ff137219 */ /* 0x084fe40000011613 */
[----:B------:R-:W-:Y:S02]  /*2490*/  SHF.R.U32.HI R5, RZ, R16, R5 ;  /* 0x00000010ff057219 */ /* 0x000fe40000011605 */
[----:B------:R-:W-:Y:S02]  /*24a0*/  SEL R19, R0, R19, !P0 ;  /* 0x0000001300137207 */ /* 0x000fe40004000000 */
[----:B------:R-:W-:Y:S02]  /*24b0*/  SHF.R.U32.HI R21, RZ, R7, R21 ;  /* 0x00000007ff157219 */ /* 0x000fe40000011615 */
[----:B----4-:R-:W-:-:S02]  /*24c0*/  ISETP.NE.AND P1, PT, R17, 0x1, PT ;  /* 0x000000011100780c */ /* 0x010fc40003f25270 */
[----:B------:R-:W-:Y:S02]  /*24d0*/  SEL R5, R9, R5, !P0 ;  /* 0x0000000509057207 */ /* 0x000fe40004000000 */
[----:B------:R-:W-:Y:S02]  /*24e0*/  SEL R20, R8, R20, !P1 ;  /* 0x0000001408147207 */ /* 0x000fe40004800000 */
[----:B------:R-:W-:Y:S01]  /*24f0*/  SEL R21, R10, R21, !P1 ;  /* 0x000000150a157207 */ /* 0x000fe20004800000 */
[----:B---3--:R-:W-:-:S04]  /*2500*/  IMAD.HI.U32 R18, R19, R2, RZ ;  /* 0x0000000213127227 */ /* 0x008fc800078e00ff */
        /* <DEDUP_REMOVED lines=10> */
[----:B------:R-:W-:-:S04]  /*25b0*/  @!P0 IMAD.HI.U32 R7, R21, R2, RZ ;  /* 0x0000000215078227 */ /* 0x000fc800078e00ff */
[----:B------:R-:W-:Y:S01]  /*25c0*/  IMAD.MOV R2, RZ, RZ, -R6 ;  /* 0x000000ffff027224 */ /* 0x000fe200078e0a06 */
[----:B------:R-:W-:Y:S02]  /*25d0*/  @!P0 SHF.R.U32.HI R3, RZ, R3, R7 ;  /* 0x00000003ff038219 */ /* 0x000fe40000011607 */
[----:B------:R-:W-:Y:S01]  /*25e0*/  IADD3 R7, PT, PT, -R5, RZ, RZ ;  /* 0x000000ff05077210 */ /* 0x000fe20007ffe1ff */
[----:B------:R-:W-:Y:S01]  /*25f0*/  IMAD R2, R40, R2, R5 ;  /* 0x0000000228027224 */ /* 0x000fe200078e0205 */
        /* <DEDUP_REMOVED lines=10> */
.L_x_40:
[----:B------:R-:W1:Y:S02]  /*26a0*/  LDCU UR8, c[0x0][0xb30] ;  /* 0x00016600ff0877ac */ /* 0x000e640008000800 */
[----:B-1----:R-:W-:-:S09]  /*26b0*/  UISETP.NE.AND UP0, UPT, UR8, 0x1, UPT ;  /* 0x000000010800788c */ /* 0x002fd2000bf05270 */
[----:B------:R-:W-:Y:S05]  /*26c0*/  BRA.U UP0, `(.L_x_41) ;  /* 0x0000000100407547 */ /* 0x000fea000b800000 */
[----:B------:R-:W1:Y:S08]  /*26d0*/  LDC.64 R4, c[0x0][0xb10] ;  /* 0x0002c400ff047b82 */ /* 0x000e700000000a00 */
[----:B------:R-:W2:Y:S08]  /*26e0*/  LDC.64 R2, c[0x0][0xb18] ;  /* 0x0002c600ff027b82 */ /* 0x000eb00000000a00 */
[----:B------:R-:W4:Y:S08]  /*26f0*/  LDC R6, c[0x0][0xb20] ;  /* 0x0002c800ff067b82 */ /* 0x000f300000000800 */
[----:B------:R-:W3:Y:S01]  /*2700*/  LDC R7, c[0x0][0xb0c] ;  /* 0x0002c300ff077b82 */ /* 0x000ee20000000800 */
[----:B-1----:R-:W-:-:S05]  /*2710*/  IMAD.HI.U32 R4, R10, R4, RZ ;  /* 0x000000040a047227 */ /* 0x002fca00078e00ff */
[----:B------:R-:W-:Y:S01]  /*2720*/  SHF.R.U32.HI R4, RZ, R5, R4 ;  /* 0x00000005ff047219 */ /* 0x000fe20000011604 */
[----:B--2---:R-:W-:Y:S01]  /*2730*/  IMAD.HI.U32 R3, R9, R3, RZ ;  /* 0x0000000309037227 */ /* 0x004fe200078e00ff */
[----:B------:R-:W-:-:S04]  /*2740*/  ISETP.NE.AND P0, PT, R2, 0x1, PT ;  /* 0x000000010200780c */ /* 0x000fc80003f05270 */
[----:B----4-:R-:W-:-:S04]  /*2750*/  SHF.R.U32.HI R3, RZ, R6, R3 ;  /* 0x00000006ff037219 */ /* 0x010fc80000011603 */
[----:B------:R-:W-:Y:S02]  /*2760*/  SEL R3, R9, R3, !P0 ;  /* 0x0000000309037207 */ /* 0x000fe40004000000 */
[----:B---3--:R-:W-:-:S04]  /*2770*/  ISETP.NE.AND P1, PT, R7, 0x1, PT ;  /* 0x000000010700780c */ /* 0x008fc80003f25270 */
[----:B------:R-:W-:-:S05]  /*2780*/  SEL R4, R10, R4, !P1 ;  /* 0x000000040a047207 */ /* 0x000fca0004800000 */
[----:B------:R-:W-:Y:S02]  /*2790*/  IMAD.IADD R5, R3, 0x1, -R4 ;  /* 0x0000000103057824 */ /* 0x000fe400078e0a04 */
[----:B------:R-:W-:Y:S02]  /*27a0*/  IMAD.IADD R3, R4, 0x1, -R3 ;  /* 0x0000000104037824 */ /* 0x000fe400078e0a03 */
[----:B------:R-:W-:Y:S02]  /*27b0*/  IMAD R10, R5, R7, R10 ;  /* 0x00000007050a7224 */ /* 0x000fe400078e020a */
[----:B------:R-:W-:-:S07]  /*27c0*/  IMAD R9, R3, R2, R9 ;  /* 0x0000000203097224 */ /* 0x000fce00078e0209 */
.L_x_41:
[----:B------:R-:W-:Y:S01]  /*27d0*/  VIADD R14, R14, 0x1 ;  /* 0x000000010e0e7836 */ /* 0x000fe20000000000 */
[----:B------:R-:W-:Y:S01]  /*27e0*/  PLOP3.LUT P1, PT, PT, PT, PT, 0x80, 0x8 ;  /* 0x000000000008781c */ /* 0x000fe20003f2f070 */
[----:B------:R-:W-:Y:S02]  /*27f0*/  IMAD.IADD R21, R10, 0x1, R87 ;  /* 0x000000010a157824 */ /* 0x000fe400078e0257 */
[----:B------:R-:W-:Y:S01]  /*2800*/  IMAD.IADD R20, R9, 0x1, R86 ;  /* 0x0000000109147824 */ /* 0x000fe200078e0256 */
[----:B------:R-:W-:-:S04]  /*2810*/  ISETP.NE.AND P0, PT, R14, 0x2, PT ;  /* 0x000000020e00780c */ /* 0x000fc80003f05270 */
[----:B------:R-:W-:Y:S02]  /*2820*/  SEL R2, RZ, 0x1, P0 ;  /* 0x00000001ff027807 */ /* 0x000fe40000000000 */
[----:B------:R-:W-:Y:S02]  /*2830*/  SEL R14, R14, RZ, P0 ;  /* 0x000000ff0e0e7207 */ /* 0x000fe40000000000 */
[----:B------:R-:W-:Y:S01]  /*2840*/  LOP3.LUT R13, R13, R2, RZ, 0x3c, !PT ;  /* 0x000000020d0d7212 */ /* 0x000fe200078e3cff */
[----:B------:R-:W-:Y:S06]  /*2850*/  @P2 BRA `(.L_x_42) ;  /* 0xfffffff000082947 */ /* 0x000fec000383ffff */
[----:B------:R-:W-:Y:S01]  /*2860*/  UIADD3 UR5, UPT, UPT, UR5, 0x30, URZ ;  /* 0x0000003005057890 */ /* 0x000fe2000fffe0ff */
[----:B------:R-:W-:-:S03]  /*2870*/  SHF.L.U32 R2, R15, 0x1f, RZ ;  /* 0x0000001f0f027819 */ /* 0x000fc600000006ff */
[----:B------:R-:W-:-:S09]  /*2880*/  ULEA UR4, UR13, UR5, 0x3 ;  /* 0x000000050d047291 */ /* 0x000fd2000f8e18ff */
[----:B------:R-:W1:Y:S02]  /*2890*/  SYNCS.PHASECHK.TRANS64.TRYWAIT P0, [UR4], R2 ;  /* 0x00000002ff0075a7 */ /* 0x000e640008001104 */
[----:B-1----:R-:W-:Y:S05]  /*28a0*/  @!P0 BRA `(.L_x_43) ;  /* 0x0000006800fc8947 */ /* 0x002fea0003800000 */
.L_x_145:
[----:B------:R-:W-:-:S04]  /*28b0*/  UIADD3 UR6, UPT, UPT, UR13, 0x1, URZ ;  /* 0x000000010d067890 */ /* 0x000fc8000fffe0ff */
[----:B------:R-:W-:-:S04]  /*28c0*/  UISETP.NE.AND UP0, UPT, UR6, 0x6, UPT ;  /* 0x000000060600788c */ /* 0x000fc8000bf05270 */
[----:B------:R-:W-:Y:S02]  /*28d0*/  USEL UR7, URZ, 0x1, UP0 ;  /* 0x00000001ff077887 */ /* 0x000fe40008000000 */
[----:B------:R-:W-:-:S04]  /*28e0*/  USEL UR6, UR6, URZ, UP0 ;  /* 0x000000ff06067287 */ /* 0x000fc80008000000 */
[----:B------:R-:W-:Y:S01]  /*28f0*/  ULEA UR4, UR6, UR5, 0x3 ;  /* 0x0000000506047291 */ /* 0x000fe2000f8e18ff */
[----:B-1----:R-:W-:-:S04]  /*2900*/  LOP3.LUT R2, R15, UR7, RZ, 0x3c, !PT ;  /* 0x000000070f027c12 */ /* 0x002fc8000f8e3cff */
[----:B------:R-:W-:-:S04]  /*2910*/  SHF.L.U32 R3, R2, 0x1f, RZ ;  /* 0x0000001f02037819 */ /* 0x000fc800000006ff */
[----:B------:R-:W1:Y:S02]  /*2920*/  SYNCS.PHASECHK.TRANS64.TRYWAIT P0, [UR4], R3 ;  /* 0x00000003ff0075a7 */ /* 0x000e640008001104 */
[----:B-1----:R-:W-:Y:S05]  /*2930*/  @!P0 BRA `(.L_x_44) ;  /* 0x0000006800f08947 */ /* 0x002fea0003800000 */
.L_x_147:
[----:B------:R-:W-:-:S04]  /*2940*/  UIADD3 UR6, UPT, UPT, UR6, 0x1, URZ ;  /* 0x0000000106067890 */ /* 0x000fc8000fffe0ff */
[----:B------:R-:W-:-:S04]  /*2950*/  UISETP.NE.AND UP0, UPT, UR6, 0x6, UPT ;  /* 0x000000060600788c */ /* 0x000fc8000bf05270 */
[----:B------:R-:W-:Y:S02]  /*2960*/  USEL UR7, URZ, 0x1, UP0 ;  /* 0x00000001ff077887 */ /* 0x000fe40008000000 */
[----:B------:R-:W-:-:S04]  /*2970*/  USEL UR6, UR6, URZ, UP0 ;  /* 0x000000ff06067287 */ /* 0x000fc80008000000 */
[----:B------:R-:W-:Y:S01]  /*2980*/  ULEA UR4, UR6, UR5, 0x3 ;  /* 0x0000000506047291 */ /* 0x000fe2000f8e18ff */
[----:B------:R-:W-:-:S04]  /*2990*/  LOP3.LUT R2, R2, UR7, RZ, 0x3c, !PT ;  /* 0x0000000702027c12 */ /* 0x000fc8000f8e3cff */
[----:B-1----:R-:W-:-:S04]  /*29a0*/  SHF.L.U32 R3, R2, 0x1f, RZ ;  /* 0x0000001f02037819 */ /* 0x002fc800000006ff */
[----:B------:R-:W1:Y:S02]  /*29b0*/  SYNCS.PHASECHK.TRANS64.TRYWAIT P0, [UR4], R3 ;  /* 0x00000003ff0075a7 */ /* 0x000e640008001104 */
[----:B-1----:R-:W-:Y:S05]  /*29c0*/  @!P0 BRA `(.L_x_45) ;  /* 0x0000006800e48947 */ /* 0x002fea0003800000 */
.L_x_149:
        /* <DEDUP_REMOVED lines=9> */
.L_x_151:
        /* <DEDUP_REMOVED lines=9> */
.L_x_153:
[----:B------:R-:W-:-:S04]  /*2af0*/  UIADD3 UR6, UPT, UPT, UR6, 0x1, URZ ;  /* 0x0000000106067890 */ /* 0x000fc8000fffe0ff */
[----:B------:R-:W-:-:S04]  /*2b00*/  UISETP.NE.AND UP0, UPT, UR6, 0x6, UPT ;  /* 0x000000060600788c */ /* 0x000fc8000bf05270 */
[----:B------:R-:W-:Y:S02]  /*2b10*/  USEL UR4, URZ, 0x1, UP0 ;  /* 0x00000001ff047887 */ /* 0x000fe40008000000 */
[----:B------:R-:W-:-:S04]  /*2b20*/  USEL UR6, UR6, URZ, UP0 ;  /* 0x000000ff06067287 */ /* 0x000fc80008000000 */
[----:B------:R-:W-:Y:S01]  /*2b30*/  ULEA UR6, UR6, UR5, 0x3 ;  /* 0x0000000506067291 */ /* 0x000fe2000f8e18ff */
[----:B------:R-:W-:-:S04]  /*2b40*/  LOP3.LUT R2, R2, UR4, RZ, 0x3c, !PT ;  /* 0x0000000402027c12 */ /* 0x000fc8000f8e3cff */
[----:B------:R-:W-:Y:S01]  /*2b50*/  SHF.L.U32 R2, R2, 0x1f, RZ ;  /* 0x0000001f02027819 */ /* 0x000fe200000006ff */
[----:B-1-3--:R-:W-:-:S07]  /*2b60*/  IMAD.U32 R0, RZ, RZ, UR6 ;  /* 0x00000006ff007e24 */ /* 0x00afce000f8e00ff */
.L_x_48:
[----:B-1----:R1:W2:Y:S02]  /*2b70*/  SYNCS.PHASECHK.TRANS64.TRYWAIT P0, [R0+URZ], R2 ;  /* 0x00000002000075a7 */ /* 0x0022a400080011ff */
[----:B--2---:R-:W-:Y:S05]  /*2b80*/  @!P0 NANOSLEEP.SYNCS 0x989680 ;  /* 0x009896800000895d */ /* 0x004fea0003900000 */
[----:B------:R-:W2:Y:S02]  /*2b90*/  @!P0 SYNCS.PHASECHK.TRANS64 P0, [R0+URZ], R2 ;  /* 0x00000002000085a7 */ /* 0x000ea400080010ff */
[----:B--2---:R-:W-:Y:S05]  /*2ba0*/  @P0 EXIT ;  /* 0x000000000000094d */ /* 0x004fea0003800000 */
[----:B------:R-:W-:Y:S05]  /*2bb0*/  BRA `(.L_x_48) ;  /* 0xfffffffc00ec7947 */ /* 0x000fea000383ffff */
.L_x_22:
[----:B------:R-:W-:-:S04]  /*2bc0*/  UISETP.NE.AND UP0, UPT, UR37, URZ, UPT ;  /* 0x000000ff2500728c */ /* 0x000fc8000bf05270 */
[----:B------:R-:W-:-:S09]  /*2bd0*/  UISETP.NE.OR UP0, UPT, UR5, 0x1, UP0 ;  /* 0x000000010500788c */ /* 0x000fd20008705670 */
[----:B------:R-:W-:Y:S05]  /*2be0*/  BRA.U UP0, `(.L_x_49) ;  /* 0x00000005004c7547 */ /* 0x000fea000b800000 */
[----:B------:R-:W-:Y:S01]  /*2bf0*/  HFMA2 R3, -RZ, RZ, 0, 0 ;  /* 0x00000000ff037431 */ /* 0x000fe200000001ff */
[----:B------:R-:W-:Y:S01]  /*2c00*/  ISETP.GE.U32.AND P2, PT, R9, 0x8, PT ;  /* 0x000000080900780c */ /* 0x000fe20003f46070 */
[----:B------:R-:W-:Y:S01]  /*2c10*/  IMAD.MOV.U32 R12, RZ, RZ, 0x1 ;  /* 0x00000001ff0c7424 */ /* 0x000fe200078e00ff */
[----:B------:R-:W-:Y:S01]  /*2c20*/  CS2R R10, SRZ ;  /* 0x00000000000a7805 */ /* 0x000fe2000001ff00 */
[----:B------:R-:W-:Y:S01]  /*2c30*/  IMAD.MOV.U32 R8, RZ, RZ, RZ ;  /* 0x000000ffff087224 */ /* 0x000fe200078e00ff */
[----:B------:R-:W-:Y:S01]  /*2c40*/  UMOV UR4, 0x400 ;  /* 0x0000040000047882 */ /* 0x000fe20000000000 */
[----:B------:R-:W-:Y:S01]  /*2c50*/  UMOV UR6, URZ ;  /* 0x000000ff00067c82 */ /* 0x000fe20008000000 */
[----:B------:R-:W-:-:S12]  /*2c60*/  ULEA UR37, UR37, UR4, 0x18 ;  /* 0x0000000425257291 */ /* 0x000fd8000f8ec0ff */
.L_x_53:
[----:B------:R-:W-:Y:S02]  /*2c70*/  LEA R0, R3, UR37, 0x3 ;  /* 0x0000002503007c11 */ /* 0x000fe4000f8e18ff */
[----:B------:R-:W-:-:S03]  /*2c80*/  SHF.L.U32 R4, R8, 0x1f, RZ ;  /* 0x0000001f08047819 */ /* 0x000fc600000006ff */
[----:B------:R-:W-:Y:S01]  /*2c90*/  VIADD R5, R0, 0x120 ;  /* 0x0000012000057836 */ /* 0x000fe20000000000 */
[----:B------:R-:W1:Y:S02]  /*2ca0*/  SYNCS.PHASECHK.TRANS64.TRYWAIT P0, [R0+URZ+0x110], R4 ;  /* 0x00011004000075a7 */ /* 0x000e6400080011ff */
[----:B-1----:R-:W-:Y:S05]  /*2cb0*/  @!P0 BRA `(.L_x_50) ;  /* 0x0000006800708947 */ /* 0x002fea0003800000 */
.L_x_154:
[----:B------:R-:W-:Y:S01]  /*2cc0*/  ULEA UR5, UR6, UR37, 0x3 ;  /* 0x0000002506057291 */ /* 0x000fe2000f8e18ff */
[----:B-1----:R-:W-:Y:S01]  /*2cd0*/  PRMT R0, RZ, 0x654, R5 ;  /* 0x00000654ff007816 */ /* 0x002fe20000000005 */
[----:B------:R-:W-:Y:S01]  /*2ce0*/  @!P2 IMAD.MOV.U32 R4, RZ, RZ, 0x10 ;  /* 0x00000010ff04a424 */ /* 0x000fe200078e00ff */
[----:B------:R-:W-:Y:S01]  /*2cf0*/  SHF.L.U32 R5, R12, 0x1f, RZ ;  /* 0x0000001f0c057819 */ /* 0x000fe200000006ff */
[----:B------:R-:W-:Y:S01]  /*2d00*/  UIADD3 UR4, UPT, UPT, UR5, 0xb0, URZ ;  /* 0x000000b005047890 */ /* 0x000fe2000fffe0ff */
[----:B------:R1:W-:Y:S05]  /*2d10*/  SYNCS.ARRIVE.TRANS64.RED.A1T0 RZ, [R0+URZ], RZ ;  /* 0x000000ff00ff79a7 */ /* 0x0003ea00081004ff */
[----:B------:R-:W-:Y:S01]  /*2d20*/  IMAD.U32 R6, RZ, RZ, UR4 ;  /* 0x00000004ff067e24 */ /* 0x000fe2000f8e00ff */
[----:B------:R-:W2:Y:S04]  /*2d30*/  SYNCS.PHASECHK.TRANS64.TRYWAIT P0, [UR5+0xc0], R5 ;  /* 0x0000c005ff0075a7 */ /* 0x000ea80008001105 */
[----:B------:R-:W-:Y:S01]  /*2d40*/  PRMT R6, R9, 0x654, R6 ;  /* 0x0000065409067816 */ /* 0x000fe20000000006 */
[----:B-12---:R-:W-:Y:S06]  /*2d50*/  @!P0 BRA `(.L_x_51) ;  /* 0x00000068005c8947 */ /* 0x006fec0003800000 */
.L_x_156:
[----:B------:R-:W-:Y:S01]  /*2d60*/  ULEA UR4, UR6, UR37, 0x4 ;  /* 0x0000002506047291 */ /* 0x000fe2000f8e20ff */
[----:B------:R-:W-:Y:S01]  /*2d70*/  SEL R2, R6, R2, !P2 ;  /* 0x0000000206027207 */ /* 0x000fe20005000000 */
[----:B------:R-:W-:Y:S01]  /*2d80*/  UIADD3 UR5, UPT, UPT, UR5, 0xb0, URZ ;  /* 0x000000b005057890 */ /* 0x000fe2000fffe0ff */
[----:B-1----:R-:W-:Y:S01]  /*2d90*/  LEA R0, R11, UR37, 0x3 ;  /* 0x000000250b007c11 */ /* 0x002fe2000f8e18ff */
[----:B------:R-:W-:Y:S01]  /*2da0*/  UIADD3 UR4, UPT, UPT, UR4, 0x140, URZ ;  /* 0x0000014004047890 */ /* 0x000fe2000fffe0ff */
[----:B------:R1:W-:Y:S01]  /*2db0*/  @!P2 SYNCS.ARRIVE.TRANS64.RED RZ, [R2+URZ], R4 ;  /* 0x0000000402ffa9a7 */ /* 0x0003e200080004ff */
[----:B------:R-:W-:Y:S01]  /*2dc0*/  UIADD3 UR6, UPT, UPT, UR6, 0x1, URZ ;  /* 0x0000000106067890 */ /* 0x000fe2000fffe0ff */
[----:B------:R-:W-:-:S03]  /*2dd0*/  VIADD R3, R3, 0x1 ;  /* 0x0000000103037836 */ /* 0x000fc60000000000 */
[----:B------:R-:W-:Y:S02]  /*2de0*/  UISETP.NE.AND UP0, UPT, UR6, 0x2, UPT ;  /* 0x000000020600788c */ /* 0x000fe4000bf05270 */
[----:B------:R-:W-:Y:S01]  /*2df0*/  ISETP.NE.AND P0, PT, R3, 0x2, PT ;  /* 0x000000020300780c */ /* 0x000fe20003f05270 */
[----:B------:R-:W-:Y:S06]  /*2e00*/  UGETNEXTWORKID.BROADCAST [UR4], [UR5] ;  /* 0x00000000040073ca */ /* 0x000fec0008000100 */
[----:B------:R-:W-:Y:S02]  /*2e10*/  USEL UR4, URZ, 0x1, UP0 ;  /* 0x00000001ff047887 */ /* 0x000fe40008000000 */
[----:B------:R-:W-:-:S04]  /*2e20*/  USEL UR6, UR6, URZ, UP0 ;  /* 0x000000ff06067287 */ /* 0x000fc80008000000 */
[----:B------:R-:W-:Y:S02]  /*2e30*/  LOP3.LUT R12, R12, UR4, RZ, 0x3c, !PT ;  /* 0x000000040c0c7c12 */ /* 0x000fe4000f8e3cff */
[----:B-1----:R-:W-:-:S04]  /*2e40*/  SHF.L.U32 R4, R10, 0x1f, RZ ;  /* 0x0000001f0a047819 */ /* 0x002fc800000006ff */
[----:B------:R-:W1:Y:S02]  /*2e50*/  SYNCS.PHASECHK.TRANS64.TRYWAIT P1, [R0+URZ+0xb0], R4 ;  /* 0x0000b004000075a7 */ /* 0x000e6400080211ff */
[----:B-1----:R-:W-:Y:S05]  /*2e60*/  @!P1 BRA `(.L_x_52) ;  /* 0x0000006800309947 */ /* 0x002fea0003800000 */
.L_x_157:
[----:B-1----:R-:W-:Y:S01]  /*2e70*/  LEA R4, R11, UR37, 0x4 ;  /* 0x000000250b047c11 */ /* 0x002fe2000f8e20ff */
[----:B------:R-:W-:Y:S01]  /*2e80*/  VIADD R0, R0, 0xc0 ;  /* 0x000000c000007836 */ /* 0x000fe20000000000 */
[----:B------:R-:W-:Y:S01]  /*2e90*/  SEL R3, R3, RZ, P0 ;  /* 0x000000ff03037207 */ /* 0x000fe20000000000 */
[----:B------:R-:W-:-:S03]  /*2ea0*/  VIADD R11, R11, 0x1 ;  /* 0x000000010b0b7836 */ /* 0x000fc60000000000 */
[----:B------:R-:W1:Y:S01]  /*2eb0*/  LDS.128 R4, [R4+0x140] ;  /* 0x0001400004047984 */ /* 0x000e620000000c00 */
[----:B------:R-:W-:Y:S02]  /*2ec0*/  PRMT R0, RZ, 0x654, R0 ;  /* 0x00000654ff007816 */ /* 0x000fe40000000000 */
[C---:B------:R-:W-:Y:S01]  /*2ed0*/  ISETP.NE.AND P1, PT, R11.reuse, 0x2, PT ;  /* 0x000000020b00780c */ /* 0x040fe20003f25270 */
[----:B------:R-:W-:Y:S01]  /*2ee0*/  @!PT LDS RZ, [RZ] ;  /* 0x00000000fffff984 */ /* 0x000fe20000000800 */
[----:B------:R-:W-:Y:S01]  /*2ef0*/  @!PT LDS RZ, [RZ] ;  /* 0x00000000fffff984 */ /* 0x000fe20000000800 */
[----:B------:R-:W-:Y:S01]  /*2f00*/  @!PT LDS RZ, [RZ] ;  /* 0x00000000fffff984 */ /* 0x000fe20000000800 */
[----:B------:R-:W-:Y:S01]  /*2f10*/  @!PT LDS RZ, [RZ] ;  /* 0x00000000fffff984 */ /* 0x000fe20000000800 */
[----:B------:R2:W-:Y:S06]  /*2f20*/  MEMBAR.ALL.CTA ;  /* 0x0000000000007992 */ /* 0x0005ec0000008000 */
[----:B--2---:R-:W2:Y:S01]  /*2f30*/  FENCE.VIEW.ASYNC.S ;  /* 0x00000000000073c6 */ /* 0x004ea20000000000 */
[----:B------:R-:W-:Y:S01]  /*2f40*/  SEL R11, R11, RZ, P1 ;  /* 0x000000ff0b0b7207 */ /* 0x000fe20000800000 */
[----:B--2---:R2:W-:Y:S01]  /*2f50*/  SYNCS.ARRIVE.TRANS64.RED.A1T0 RZ, [R0+URZ], RZ ;  /* 0x000000ff00ff79a7 */ /* 0x0045e200081004ff */
[----:B-1----:R-:W-:-:S02]  /*2f60*/  LOP3.LUT P3, RZ, R6, 0x1, RZ, 0xc0, !PT ;  /* 0x0000000106ff7812 */ /* 0x002fc4000786c0ff */
[----:B------:R-:W-:-:S04]  /*2f70*/  SEL R4, RZ, 0x1, P1 ;  /* 0x00000001ff047807 */ /* 0x000fc80000800000 */
[----:B------:R-:W-:Y:S02]  /*2f80*/  LOP3.LUT R10, R10, R4, RZ, 0x3c, !PT ;  /* 0x000000040a0a7212 */ /* 0x000fe400078e3cff */
[----:B--2---:R-:W-:-:S04]  /*2f90*/  SEL R0, RZ, 0x1, P0 ;  /* 0x00000001ff007807 */ /* 0x004fc80000000000 */
[----:B------:R-:W-:Y:S01]  /*2fa0*/  LOP3.LUT R8, R8, R0, RZ, 0x3c, !PT ;  /* 0x0000000008087212 */ /* 0x000fe200078e3cff */
[----:B------:R-:W-:Y:S06]  /*2fb0*/  @P3 BRA `(.L_x_53) ;  /* 0xfffffffc002c3947 */ /* 0x000fec000383ffff */
[----:B------:R-:W-:Y:S01]  /*2fc0*/  ULEA UR5, UR6, UR37, 0x3 ;  /* 0x0000002506057291 */ /* 0x000fe2000f8e18ff */
[----:B------:R-:W-:-:S08]  /*2fd0*/  SHF.L.U32 R2, R12, 0x1f, RZ ;  /* 0x0000001f0c027819 */ /* 0x000fd000000006ff */
[----:B------:R-:W1:Y:S02]  /*2fe0*/  SYNCS.PHASECHK.TRANS64 P0, [UR5+0xc0], R2 ;  /* 0x0000c002ff0075a7 */ /* 0x000e640008001005 */
[----:B-1----:R-:W-:Y:S05]  /*2ff0*/  @P0 BRA `(.L_x_54) ;  /* 0x0000000000080947 */ /* 0x002fea0003800000 */
[----:B------:R-:W1:Y:S02]  /*3000*/  SYNCS.PHASECHK.TRANS64.TRYWAIT P0, [UR5+0xc0], R2 ;  /* 0x0000c002ff0075a7 */ /* 0x000e640008001105 */
[----:B-1----:R-:W-:Y:S05]  /*3010*/  @!P0 BRA `(.L_x_55) ;  /* 0x0000006400d88947 */ /* 0x002fea0003800000 */
.L_x_54:
[----:B------:R-:W-:-:S04]  /*3020*/  UIADD3 UR4, UPT, UPT, UR6, 0x1, URZ ;  /* 0x0000000106047890 */ /* 0x000fc8000fffe0ff */
[----:B------:R-:W-:-:S04]  /*3030*/  UISETP.NE.AND UP0, UPT, UR4, 0x2, UPT ;  /* 0x000000020400788c */ /* 0x000fc8000bf05270 */
[----:B------:R-:W-:Y:S02]  /*3040*/  USEL UR7, URZ, 0x1, UP0 ;  /* 0x00000001ff077887 */ /* 0x000fe40008000000 */
[----:B------:R-:W-:-:S04]  /*3050*/  USEL UR4, UR4, URZ, UP0 ;  /* 0x000000ff04047287 */ /* 0x000fc80008000000 */
[----:B------:R-:W-:Y:S01]  /*3060*/  ULEA UR4, UR4, UR37, 0x3 ;  /* 0x0000002504047291 */ /* 0x000fe2000f8e18ff */
[----:B-1----:R-:W-:-:S04]  /*3070*/  LOP3.LUT R2, R12, UR7, RZ, 0x3c, !PT ;  /* 0x000000070c027c12 */ /* 0x002fc8000f8e3cff */
[----:B------:R-:W-:-:S04]  /*3080*/  SHF.L.U32 R0, R2, 0x1f, RZ ;  /* 0x0000001f02007819 */ /* 0x000fc800000006ff */
[----:B------:R-:W1:Y:S02]  /*3090*/  SYNCS.PHASECHK.TRANS64 P0, [UR4+0xc0], R0 ;  /* 0x0000c000ff0075a7 */ /* 0x000e640008001004 */
[----:B-1----:R-:W-:Y:S05]  /*30a0*/  @P0 EXIT ;  /* 0x000000000000094d */ /* 0x002fea0003800000 */
[----:B------:R-:W-:Y:S02]  /*30b0*/  SHF.L.U32 R2, R2, 0x1f, RZ ;  /* 0x0000001f02027819 */ /* 0x000fe400000006ff */
[----:B------:R-:W-:-:S07]  /*30c0*/  MOV R0, UR4 ;  /* 0x0000000400007c02 */ /* 0x000fce0008000f00 */
.L_x_56:
[----:B-1----:R1:W2:Y:S02]  /*30d0*/  SYNCS.PHASECHK.TRANS64.TRYWAIT P0, [R0+URZ+0xc0], R2 ;  /* 0x0000c002000075a7 */ /* 0x0022a400080011ff */
[----:B--2---:R-:W-:Y:S05]  /*30e0*/  @!P0 NANOSLEEP.SYNCS 0x989680 ;  /* 0x009896800000895d */ /* 0x004fea0003900000 */
[----:B------:R-:W2:Y:S02]  /*30f0*/  @!P0 SYNCS.PHASECHK.TRANS64 P0, [R0+URZ+0xc0], R2 ;  /* 0x0000c002000085a7 */ /* 0x000ea400080010ff */
[----:B--2---:R-:W-:Y:S05]  /*3100*/  @P0 EXIT ;  /* 0x000000000000094d */ /* 0x004fea0003800000 */
[----:B------:R-:W-:Y:S05]  /*3110*/  BRA `(.L_x_56) ;  /* 0xfffffffc00ec7947 */ /* 0x000fea000383ffff */
.L_x_49:
[----:B------:R-:W-:Y:S05]  /*3120*/  BRA.U UP3, `(.L_x_57) ;  /* 0x0000000d03bc7547 */ /* 0x000fea000b800000 */
[----:B------:R-:W-:Y:S01]  /*3130*/  UMOV UR4, 0x40 ;  /* 0x0000004000047882 */ /* 0x000fe20000000000 */
[----:B------:R-:W-:Y:S01]  /*3140*/  NOP ;  /* 0x0000000000007918 */ /* 0x000fe20000000000 */
[----:B------:R-:W-:Y:S01]  /*3150*/  ULEA UR4, UR37, UR4, 0x18 ;  /* 0x0000000425047291 */ /* 0x000fe2000f8ec0ff */
[----:B------:R-:W-:Y:S02]  /*3160*/  UMOV UR5, 0x400 ;  /* 0x0000040000057882 */ /* 0x000fe40000000000 */
[----:B------:R-:W-:-:S06]  /*3170*/  ULEA UR37, UR37, UR5, 0x18 ;  /* 0x0000000525257291 */ /* 0x000fcc000f8ec0ff */
[----:B------:R-:W1:Y:S02]  /*3180*/  LDS.U8 R2, [UR4+0x1c] ;  /* 0x00001c04ff027984 */ /* 0x000e640008000000 */
[----:B-1----:R-:W-:-:S13]  /*3190*/  ISETP.NE.AND P0, PT, R2, RZ, PT ;  /* 0x000000ff0200720c */ /* 0x002fda0003f05270 */
[----:B------:R-:W-:Y:S05]  /*31a0*/  @P0 BRA `(.L_x_58) ;  /* 0x0000000000580947 */ /* 0x000fea0003800000 */
[----:B------:R-:W-:-:S13]  /*31b0*/  ELECT P0, URZ, PT ;  /* 0x0000000000ff782f */ /* 0x000fda0003800000 */
[----:B------:R-:W-:Y:S05]  /*31c0*/  @!P0 BRA `(.L_x_59) ;  /* 0x0000000000608947 */ /* 0x000fea0003800000 */
[----:B------:R-:W-:Y:S01]  /*31d0*/  UMOV UR5, 0x10 ;  /* 0x0000001000057882 */ /* 0x000fe20000000000 */
[----:B------:R-:W-:Y:S01]  /*31e0*/  HFMA2 R2, -RZ, RZ, 0, 5.9604644775390625e-08 ;  /* 0x00000001ff027431 */ /* 0x000fe200000001ff */
[----:B------:R-:W-:-:S03]  /*31f0*/  MOV R3, 0xffff ;  /* 0x0000ffff00037802 */ /* 0x000fc60000000f00 */
[----:B------:R-:W-:Y:S04]  /*3200*/  DEPBAR.LE SB1, 0x36 ;  /* 0x00009d800000791a */ /* 0x000fe80000000000 */
[----:B------:R-:W1:Y:S02]  /*3210*/  UTCATOMSWS.FIND_AND_SET.ALIGN UP0, UR5, UR5 ;  /* 0x00000005000575e3 */ /* 0x000e640008000800 */
[----:B-1----:R-:W-:Y:S01]  /*3220*/  MOV R4, UR5 ;  /* 0x0000000500047c02 */ /* 0x002fe20008000f00 */
[----:B------:R-:W-:Y:S06]  /*3230*/  BRA.U UP0, `(.L_x_60) ;  /* 0x0000000100187547 */ /* 0x000fec000b800000 */
.L_x_61:
[----:B------:R-:W-:Y:S05]  /*3240*/  NANOSLEEP 0x64 ;  /* 0x000000640000795d */ /* 0x000fea0003800000 */
[----:B------:R-:W-:-:S05]  /*3250*/  UMOV UR5, 0x10 ;  /* 0x0000001000057882 */ /* 0x000fca0000000000 */
[----:B------:R-:W-:Y:S04]  /*3260*/  DEPBAR.LE SB1, 0x36 ;  /* 0x00009d800000791a */ /* 0x000fe80000000000 */
[----:B------:R-:W1:Y:S02]  /*3270*/  UTCATOMSWS.FIND_AND_SET.ALIGN UP0, UR5, UR5 ;  /* 0x00000005000575e3 */ /* 0x000e640008000800 */
[----:B-1----:R-:W-:Y:S01]  /*3280*/  MOV R4, UR5 ;  /* 0x0000000500047c02 */ /* 0x002fe20008000f00 */
[----:B------:R-:W-:Y:S05]  /*3290*/  BRA.U !UP0, `(.L_x_61) ;  /* 0xfffffffd08e87547 */ /* 0x000fea000b83ffff */
.L_x_60:
[-C--:B------:R-:W-:Y:S02]  /*32a0*/  SHF.L.U32 R3, R3, R4.reuse, RZ ;  /* 0x0000000403037219 */ /* 0x080fe400000006ff */
[----:B------:R-:W-:Y:S01]  /*32b0*/  SHF.L.U32 R2, R2, R4, RZ ;  /* 0x0000000402027219 */ /* 0x000fe200000006ff */
[----:B------:R-:W-:Y:S02]  /*32c0*/  IMAD.SHL.U32 R4, R4, 0x20, RZ ;  /* 0x0000002004047824 */ /* 0x000fe400078e00ff */
[----:B------:R1:W-:Y:S04]  /*32d0*/  ATOMS.OR RZ, [UR4+0x14], R3 ;  /* 0x00001403ffff798c */ /* 0x0003e8000b000004 */
[----:B------:R1:W-:Y:S04]  /*32e0*/  ATOMS.OR RZ, [UR4+0x18], R2 ;  /* 0x00001802ffff798c */ /* 0x0003e8000b000004 */
[----:B------:R1:W-:Y:S01]  /*32f0*/  STS [UR37+0x160], R4 ;  /* 0x00016004ff007988 */ /* 0x0003e20008000825 */
[----:B------:R-:W-:Y:S05]  /*3300*/  BRA `(.L_x_59) ;  /* 0x0000000000107947 */ /* 0x000fea0003800000 */
.L_x_58:
[----:B------:R-:W-:-:S05]  /*3310*/  MOV R2, 0xffffffff ;  /* 0xffffffff00027802 */ /* 0x000fca0000000f00 */
[----:B------:R1:W-:Y:S02]  /*3320*/  STS [UR37+0x160], R2 ;  /* 0x00016002ff007988 */ /* 0x0003e40008000825 */
[----:B-1----:R-:W-:Y:S02]  /*3330*/  MOV R2, 0x3350 ;  /* 0x0000335000027802 */ /* 0x002fe40000000f00 */
[----:B-----5:R-:W-:Y:S05]  /*3340*/  CALL.REL.NOINC `($__internal_1_$__cuda_sm10x_tcgen05_guardrail_trap_phase_invalid_during_alloc) ;  /* 0x0000006c00247944 */ /* 0x020fea0003c00000 */
.L_x_59:
[----:B------:R-:W-:Y:S05]  /*3350*/  WARPSYNC.ALL ;  /* 0x0000000000007948 */ /* 0x000fea0003800000 */
[----:B------:R-:W2:Y:S01]  /*3360*/  S2UR UR5, SR_CgaCtaId ;  /* 0x00000000000579c3 */ /* 0x000ea20000008800 */
[----:B------:R-:W-:Y:S01]  /*3370*/  UMOV UR4, 0x400 ;  /* 0x0000040000047882 */ /* 0x000fe20000000000 */
[----:B------:R-:W-:-:S06]  /*3380*/  NOP ;  /* 0x0000000000007918 */ /* 0x000fcc0000000000 */
[----:B------:R-:W-:Y:S06]  /*3390*/  BAR.ARV 0x6, 0xa0 ;  /* 0x0182800000007b1d */ /* 0x000fec0000002000 */
[----:B------:R-:W3:Y:S01]  /*33a0*/  LDCU UR7, c[0x0][0x38c] ;  /* 0x00007180ff0777ac */ /* 0x000ee20008000800 */
[----:B------:R-:W-:Y:S01]  /*33b0*/  LOP3.LUT R0, R0, 0xffff, RZ, 0xc0, !PT ;  /* 0x0000ffff00007812 */ /* 0x000fe200078ec0ff */
[----:B------:R-:W-:Y:S01]  /*33c0*/  IMAD.MOV.U32 R11, RZ, RZ, 0x1 ;  /* 0x00000001ff0b7424 */ /* 0x000fe200078e00ff */
[----:B------:R-:W-:Y:S01]  /*33d0*/  CS2R R8, SRZ ;  /* 0x0000000000087805 */ /* 0x000fe2000001ff00 */
[----:B------:R-:W4:Y:S01]  /*33e0*/  LDCU UR6, c[0x0][0x38c] ;  /* 0x00007180ff0677ac */ /* 0x000f220008000800 */
[----:B------:R-:W-:Y:S01]  /*33f0*/  R2UR UR9, R0 ;  /* 0x00000000000972ca */ /* 0x000fe200000e0000 */
[----:B------:R-:W-:Y:S01]  /*3400*/  IMAD.MOV.U32 R10, RZ, RZ, RZ ;  /* 0x000000ffff0a7224 */ /* 0x000fe200078e00ff */
[----:B------:R-:W-:Y:S01]  /*3410*/  UMOV UR16, URZ ;  /* 0x000000ff00107c82 */ /* 0x000fe20008000000 */
[----:B------:R-:W-:Y:S01]  /*3420*/  UMOV UR15, URZ ;  /* 0x000000ff000f7c82 */ /* 0x000fe20008000000 */
[----:B--2---:R-:W-:Y:S01]  /*3430*/  ULEA UR5, UR5, UR4, 0x18 ;  /* 0x0000000405057291 */ /* 0x004fe2000f8ec0ff */
[----:B------:R-:W-:Y:S01]  /*3440*/  UMOV UR24, 0x0 ;  /* 0x0000000000187882 */ /* 0x000fe20000000000 */
[----:B------:R-:W-:-:S02]  /*3450*/  UMOV UR25, 0x8218010 ;  /* 0x0821801000197882 */ /* 0x000fc40000000000 */
[----:B------:R-:W-:Y:S02]  /*3460*/  UIADD3 UR11, UPT, UPT, UR5, 0x8400, URZ ;  /* 0x00008400050b7890 */ /* 0x000fe4000fffe0ff */
[----:B------:R-:W-:Y:S02]  /*3470*/  UIADD3 UR12, UPT, UPT, UR5, 0x20400, URZ ;  /* 0x00020400050c7890 */ /* 0x000fe4000fffe0ff */
[----:B---3--:R-:W-:Y:S01]  /*3480*/  UIADD3 UR7, UPT, UPT, UR7, 0x3f, URZ ;  /* 0x0000003f07077890 */ /* 0x008fe2000fffe0ff */
[----:B-1----:R-:W1:Y:S01]  /*3490*/  LDS R2, [UR5+0x160] ;  /* 0x00016005ff027984 */ /* 0x002e620008000800 */
[----:B------:R-:W-:Y:S02]  /*34a0*/  USHF.R.U32.HI UR11, URZ, 0x4, UR11 ;  /* 0x00000004ff0b7899 */ /* 0x000fe4000801160b */
[----:B------:R-:W-:Y:S02]  /*34b0*/  USHF.R.S32.HI UR4, URZ, 0x1f, UR7 ;  /* 0x0000001fff047899 */ /* 0x000fe40008011407 */
[----:B------:R-:W-:-:S02]  /*34c0*/  USHF.R.U32.HI UR12, URZ, 0x4, UR12 ;  /* 0x00000004ff0c7899 */ /* 0x000fc4000801160c */
[----:B------:R-:W-:Y:S02]  /*34d0*/  ULEA.HI UR4, UR4, UR7, URZ, 0x6 ;  /* 0x0000000704047291 */ /* 0x000fe4000f8f30ff */
[----:B------:R-:W-:Y:S02]  /*34e0*/  ULOP3.LUT UR11, UR11, 0x3fff, URZ, 0xc0, !UPT ;  /* 0x00003fff0b0b7892 */ /* 0x000fe4000f8ec0ff */
[----:B------:R-:W-:Y:S02]  /*34f0*/  USHF.R.S32.HI UR4, URZ, 0x6, UR4 ;  /* 0x00000006ff047899 */ /* 0x000fe40008011404 */
[----:B------:R-:W-:Y:S02]  /*3500*/  ULOP3.LUT UR12, UR12, 0x3fff, URZ, 0xc0, !UPT ;  /* 0x00003fff0c0c7892 */ /* 0x000fe4000f8ec0ff */
[----:B------:R-:W-:Y:S01]  /*3510*/  UISETP.LT.AND UP0, UPT, UR4, 0x1, UPT ;  /* 0x000000010400788c */ /* 0x000fe2000bf01270 */
[----:B------:R-:W-:Y:S01]  /*3520*/  UMOV UR22, 0x0 ;  /* 0x0000000000167882 */ /* 0x000fe20000000000 */
[----:B------:R-:W-:-:S02]  /*3530*/  UMOV UR23, 0x8218010 ;  /* 0x0821801000177882 */ /* 0x000fc40000000000 */
[----:B------:R-:W-:Y:S02]  /*3540*/  USEL UR10, UR4, 0x1, !UP0 ;  /* 0x00000001040a7887 */ /* 0x000fe4000c000000 */
[----:B------:R-:W-:Y:S02]  /*3550*/  ULOP3.LUT UR11, UR11, 0x2000000, URZ, 0xfc, !UPT ;  /* 0x020000000b0b7892 */ /* 0x000fe4000f8efcff */
[----:B------:R-:W-:Y:S02]  /*3560*/  ULOP3.LUT UR12, UR12, 0x2000000, URZ, 0xfc, !UPT ;  /* 0x020000000c0c7892 */ /* 0x000fe4000f8efcff */
[----:B------:R-:W-:Y:S02]  /*3570*/  UIADD3 UR10, UPT, UPT, -UR10, URZ, URZ ;  /* 0x000000ff0a0a7290 */ /* 0x000fe4000fffe1ff */
[----:B----4-:R-:W-:Y:S01]  /*3580*/  UISETP.GE.AND UP3, UPT, UR6, 0x1, UPT ;  /* 0x000000010600788c */ /* 0x010fe2000bf66270 */
[----:B------:R-:W-:Y:S01]  /*3590*/  UMOV UR20, 0x0 ;  /* 0x0000000000147882 */ /* 0x000fe20000000000 */
[----:B------:R-:W-:Y:S01]  /*35a0*/  UMOV UR21, 0x8218010 ;  /* 0x0821801000157882 */ /* 0x000fe20000000000 */
[----:B------:R-:W-:Y:S01]  /*35b0*/  UMOV UR18, 0x0 ;  /* 0x0000000000127882 */ /* 0x000fe20000000000 */
[----:B------:R-:W-:Y:S01]  /*35c0*/  UMOV UR19, 0x8218010 ;  /* 0x0821801000137882 */ /* 0x000fe20000000000 */
[----:B-1----:R-:W-:-:S15]  /*35d0*/  R2UR UR17, R2 ;  /* 0x00000000021172ca */ /* 0x002fde00000e0000 */
.L_x_68:
[----:B------:R-:W-:Y:S02]  /*35e0*/  LEA R0, R10, UR5, 0x3 ;  /* 0x000000050a007c11 */ /* 0x000fe4000f8e18ff */
[----:B------:R-:W-:Y:S02]  /*35f0*/  SHF.L.U32 R2, R9, 0x1f, RZ ;  /* 0x0000001f09027819 */ /* 0x000fe400000006ff */
[----:B------:R-:W-:Y:S01]  /*3600*/  PLOP3.LUT P0, PT, PT, PT, UP3, 0x80, 0x8 ;  /* 0x000000000008781c */ /* 0x000fe20003f0f038 */
[----:B------:R-:W-:Y:S01]  /*3610*/  VIADD R3, R0, 0xc0 ;  /* 0x000000c000037836 */ /* 0x000fe20000000000 */
[----:B-1----:R-:W1:Y:S02]  /*3620*/  SYNCS.PHASECHK.TRANS64.TRYWAIT P1, [R0+URZ+0xb0], R2 ;  /* 0x0000b002000075a7 */ /* 0x002e6400080211ff */
[----:B-1-3--:R-:W-:Y:S09]  /*3630*/  @!P1 BRA `(.L_x_62) ;  /* 0x0000006000689947 */ /* 0x00aff20003800000 */
.L_x_159:
[----:B------:R-:W-:Y:S01]  /*3640*/  LEA R4, R10, UR5, 0x4 ;  /* 0x000000050a047c11 */ /* 0x000fe2000f8e20ff */
[----:B------:R-:W-:Y:S01]  /*3650*/  @UP3 ULEA UR6, UR15, UR5, 0x3 ;  /* 0x000000050f063291 */ /* 0x000fe2000f8e18ff */
[----:B------:R-:W-:Y:S01]  /*3660*/  PLOP3.LUT P2, PT, PT, PT, PT, 0x80, 0x8 ;  /* 0x000000000008781c */ /* 0x000fe20003f4f070 */
[----:B------:R-:W-:Y:S01]  /*3670*/  ULEA UR7, UR16, UR5, 0x3 ;  /* 0x0000000510077291 */ /* 0x000fe2000f8e18ff */
[----:B------:R-:W-:Y:S01]  /*3680*/  PRMT R3, RZ, 0x654, R3 ;  /* 0x00000654ff037816 */ /* 0x000fe20000000003 */
[----:B------:R-:W-:Y:S01]  /*3690*/  ULEA UR8, UR16, UR17, 0x7 ;  /* 0x0000001110087291 */ /* 0x000fe2000f8e38ff */
[----:B------:R-:W2:Y:S01]  /*36a0*/  LDS.128 R4, [R4+0x140] ;  /* 0x0001400004047984 */ /* 0x000ea20000000c00 */
[----:B-1----:R-:W-:Y:S02]  /*36b0*/  @P0 SHF.L.U32 R2, R8, 0x1f, RZ ;  /* 0x0000001f08020819 */ /* 0x002fe400000006ff */
[----:B------:R-:W-:Y:S01]  /*36c0*/  SHF.L.U32 R0, R11, 0x1f, RZ ;  /* 0x0000001f0b007819 */ /* 0x000fe200000006ff */
[----:B------:R-:W-:Y:S01]  /*36d0*/  @!PT LDS RZ, [RZ] ;  /* 0x00000000fffff984 */ /* 0x000fe20000000800 */
[----:B------:R-:W-:Y:S01]  /*36e0*/  @!PT LDS RZ, [RZ] ;  /* 0x00000000fffff984 */ /* 0x000fe20000000800 */
[----:B------:R-:W-:Y:S01]  /*36f0*/  @!PT LDS RZ, [RZ] ;  /* 0x00000000fffff984 */ /* 0x000fe20000000800 */
[----:B------:R-:W-:Y:S01]  /*3700*/  @!PT LDS RZ, [RZ] ;  /* 0x00000000fffff984 */ /* 0x000fe20000000800 */
[----:B------:R1:W-:Y:S06]  /*3710*/  MEMBAR.ALL.CTA ;  /* 0x0000000000007992 */ /* 0x0003ec0000008000 */
[----:B-1----:R-:W1:Y:S02]  /*3720*/  FENCE.VIEW.ASYNC.S ;  /* 0x00000000000073c6 */ /* 0x002e640000000000 */
[----:B-1----:R1:W-:Y:S01]  /*3730*/  SYNCS.ARRIVE.TRANS64.RED.A1T0 RZ, [R3+URZ], RZ ;  /* 0x000000ff03ff79a7 */ /* 0x0023e200081004ff */
[----:B------:R1:W3:Y:S01]  /*3740*/  @P0 SYNCS.PHASECHK.TRANS64.TRYWAIT P2, [UR6], R2 ;  /* 0x00000002ff0005a7 */ /* 0x0002e20008041106 */
[----:B--2---:R-:W-:Y:S01]  /*3750*/  LOP3.LUT P1, RZ, R6, 0x1, RZ, 0xc0, !PT ;  /* 0x0000000106ff7812 */ /* 0x004fe2000782c0ff */
[----:B------:R-:W2:Y:S02]  /*3760*/  SYNCS.PHASECHK.TRANS64.TRYWAIT P0, [UR7+0xf0], R0 ;  /* 0x0000f000ff0075a7 */ /* 0x000ea40008001107 */
[----:B-123--:R-:W-:Y:S10]  /*3770*/  @!P0 BRA `(.L_x_63) ;  /* 0x00000060002c8947 */ /* 0x00eff40003800000 */
.L_x_161:
[----:B------:R-:W-:Y:S01]  /*3780*/  IADD3 R10, PT, PT, R10, 0x1, RZ ;  /* 0x000000010a0a7810 */ /* 0x000fe20007ffe0ff */
[----:B------:R-:W-:Y:S06]  /*3790*/  BRA.U !UP3, `(.L_x_64) ;  /* 0x000000010bc07547 */ /* 0x000fec000b800000 */
[----:B------:R-:W-:Y:S01]  /*37a0*/  UPLOP3.LUT UP4, UPT, UPT, UPT, UPT, 0x40, 0x4 ;  /* 0x000000000004789c */ /* 0x000fe20003f8e870 */
[----:B------:R-:W-:Y:S01]  /*37b0*/  UMOV UR14, UR10 ;  /* 0x0000000a000e7c82 */ /* 0x000fe20008000000 */
[----:B------:R-:W-:Y:S01]  /*37c0*/  UMOV UR13, UR4 ;  /* 0x00000004000d7c82 */ /* 0x000fe20008000000 */
[----:B------:R-:W-:-:S08]  /*37d0*/  UMOV UR42, UR15 ;  /* 0x0000000f002a7c82 */ /* 0x000fd00008000000 */
.L_x_67:
[----:B------:R-:W-:Y:S02]  /*37e0*/  UIADD3 UR14, UPT, UPT, UR14, 0x1, URZ ;  /* 0x000000010e0e7890 */ /* 0x000fe4000fffe0ff */
[----:B--2---:R-:W-:Y:S02]  /*37f0*/  ULEA UR6, UR42, UR5, 0x3 ;  /* 0x000000052a067291 */ /* 0x004fe4000f8e18ff */
[----:B------:R-:W-:Y:S01]  /*3800*/  UISETP.NE.AND UP0, UPT, UR14, URZ, UPT ;  /* 0x000000ff0e00728c */ /* 0x000fe2000bf05270 */
[----:B---3--:R-:W-:Y:S10]  /*3810*/  @P2 BRA `(.L_x_65) ;  /* 0x00000000000c2947 */ /* 0x008ff40003800000 */
[----:B-1----:R-:W-:Y:S04]  /*3820*/  SHF.L.U32 R2, R8, 0x1f, RZ ;  /* 0x0000001f08027819 */ /* 0x002fe800000006ff */
[----:B------:R-:W1:Y:S02]  /*3830*/  SYNCS.PHASECHK.TRANS64.TRYWAIT P0, [UR6], R2 ;  /* 0x00000002ff0075a7 */ /* 0x000e640008001106 */
[----:B-1----:R-:W-:Y:S05]  /*3840*/  @!P0 BRA `(.L_x_66) ;  /* 0x0000006000108947 */ /* 0x002fea0003800000 */
.L_x_65:
[----:B------:R-:W-:Y:S01]  /*3850*/  UISETP.NE.AND UP1, UPT, UR13, 0x1, UPT ;  /* 0x000000010d00788c */ /* 0x000fe2000bf25270 */
[----:B------:R-:W-:Y:S01]  /*3860*/  PLOP3.LUT P2, PT, PT, PT, PT, 0x80, 0x8 ;  /* 0x000000000008781c */ /* 0x000fe20003f4f070 */
[----:B------:R-:W-:Y:S02]  /*3870*/  UIADD3 UR15, UPT, UPT, UR42, 0x1, URZ ;  /* 0x000000012a0f7890 */ /* 0x000fe4000fffe0ff */
[----:B------:R-:W-:Y:S02]  /*3880*/  ULEA UR28, UR42, UR12, 0xa ;  /* 0x0000000c2a1c7291 */ /* 0x000fe4000f8e50ff */
[----:B------:R-:W-:Y:S01]  /*3890*/  UISETP.NE.AND UP2, UPT, UR15, 0x6, UPT ;  /* 0x000000060f00788c */ /* 0x000fe2000bf45270 */
[----:B------:R-:W-:Y:S01]  /*38a0*/  PLOP3.LUT P0, PT, PT, PT, UP1, 0x80, 0x8 ;  /* 0x000000000008781c */ /* 0x000fe20003f0f018 */
[----:B------:R-:W-:Y:S02]  /*38b0*/  UIADD3 UR40, UPT, UPT, UR28, 0x80, URZ ;  /* 0x000000801c287890 */ /* 0x000fe4000fffe0ff */
[----:B------:R-:W-:Y:S02]  /*38c0*/  USEL UR27, URZ, 0x1, UP2 ;  /* 0x00000001ff1b7887 */ /* 0x000fe40009000000 */
[----:B------:R-:W-:Y:S02]  /*38d0*/  USEL UR15, UR15, URZ, UP2 ;  /* 0x000000ff0f0f7287 */ /* 0x000fe40009000000 */
[----:B------:R-:W-:Y:S02]  /*38e0*/  UIADD3 UR36, UPT, UPT, UR28, 0x100, URZ ;  /* 0x000001001c247890 */ /* 0x000fe4000fffe0ff */
[----:B------:R-:W-:Y:S01]  /*38f0*/  @UP1 ULEA UR26, UR15, UR5, 0x3 ;  /* 0x000000050f1a1291 */ /* 0x000fe2000f8e18ff */
[----:B------:R-:W-:Y:S01]  /*3900*/  LOP3.LUT R8, R8, UR27, RZ, 0x3c, !PT ;  /* 0x0000001b08087c12 */ /* 0x000fe2000f8e3cff */
[----:B------:R-:W-:Y:S02]  /*3910*/  UIADD3 UR32, UPT, UPT, UR28, 0x180, URZ ;  /* 0x000001801c207890 */ /* 0x000fe4000fffe0ff */
[----:B------:R-:W-:Y:S01]  /*3920*/  UIADD3 UR6, UPT, UPT, UR6, 0x30, URZ ;  /* 0x0000003006067890 */ /* 0x000fe2000fffe0ff */
[----:B-1----:R-:W-:Y:S01]  /*3930*/  @P0 SHF.L.U32 R0, R8, 0x1f, RZ ;  /* 0x0000001f08000819 */ /* 0x002fe200000006ff */
[----:B------:R-:W-:Y:S01]  /*3940*/  UIADD3 UR13, UPT, UPT, UR13, -0x1, URZ ;  /* 0xffffffff0d0d7890 */ /* 0x000fe2000fffe0ff */
[----:B------:R-:W-:Y:S02]  /*3950*/  UMOV UR29, 0x40004040 ;  /* 0x40004040001d7882 */ /* 0x000fe40000000000 */
[----:B------:R2:W3:Y:S01]  /*3960*/  @P0 SYNCS.PHASECHK.TRANS64.TRYWAIT P2, [UR26], R0 ;  /* 0x00000000ff0005a7 */ /* 0x0004e2000804111a */
[----:B------:R-:W-:Y:S01]  /*3970*/  ULEA UR26, UR42, UR11, 0xa ;  /* 0x0000000b2a1a7291 */ /* 0x000fe2000f8e50ff */
[----:B------:R-:W-:Y:S01]  /*3980*/  UMOV UR27, 0x40004040 ;  /* 0x40004040001b7882 */ /* 0x000fe20000000000 */
[----:B------:R-:W-:Y:S02]  /*3990*/  UMOV UR41, 0x40004040 ;  /* 0x4000404000297882 */ /* 0x000fe40000000000 */
[----:B------:R-:W-:Y:S02]  /*39a0*/  UIADD3 UR38, UPT, UPT, UR26, 0x80, URZ ;  /* 0x000000801a267890 */ /* 0x000fe4000fffe0ff */
[----:B------:R-:W-:Y:S02]  /*39b0*/  UIADD3 UR34, UPT, UPT, UR26, 0x100, URZ ;  /* 0x000001001a227890 */ /* 0x000fe4000fffe0ff */
[----:B------:R-:W-:Y:S01]  /*39c0*/  UIADD3 UR30, UPT, UPT, UR26, 0x180, URZ ;  /* 0x000001801a1e7890 */ /* 0x000fe2000fffe0ff */
[----:B------:R2:W-:Y:S01]  /*39d0*/  UTCHMMA gdesc[UR26], gdesc[UR28], tmem[UR8], tmem[UR24], idesc[UR25], UP4 ;  /* 0x00ff181c1a0075ea */ /* 0x0005e2000a000008 */
[----:B------:R-:W-:Y:S01]  /*39e0*/  UPLOP3.LUT UP4, UPT, UPT, UPT, UPT, 0x80, 0x8 ;  /* 0x000000000008789c */ /* 0x000fe20003f8f070 */
[----:B------:R-:W-:Y:S01]  /*39f0*/  UMOV UR39, 0x40004040 ;  /* 0x4000404000277882 */ /* 0x000fe20000000000 */
[----:B------:R-:W-:Y:S01]  /*3a00*/  UMOV UR37, 0x40004040 ;  /* 0x4000404000257882 */ /* 0x000fe20000000000 */
[----:B------:R2:W-:Y:S01]  /*3a10*/  UTCHMMA gdesc[UR38], gdesc[UR40], tmem[UR8], tmem[UR22], idesc[UR23], UPT ;  /* 0x00ff1628260075ea */ /* 0x0005e2000b800008 */
[----:B------:R-:W-:Y:S01]  /*3a20*/  UMOV UR35, 0x40004040 ;  /* 0x4000404000237882 */ /* 0x000fe20000000000 */
[----:B------:R-:W-:Y:S01]  /*3a30*/  UMOV UR33, 0x40004040 ;  /* 0x4000404000217882 */ /* 0x000fe20000000000 */
[----:B------:R-:W-:Y:S01]  /*3a40*/  UMOV UR31, 0x40004040 ;  /* 0x40004040001f7882 */ /* 0x000fe20000000000 */
[----:B------:R2:W-:Y:S01]  /*3a50*/  UTCHMMA gdesc[UR34], gdesc[UR36], tmem[UR8], tmem[UR20], idesc[UR21], UPT ;  /* 0x00ff1424220075ea */ /* 0x0005e2000b800008 */
[----:B------:R2:W-:Y:S01]  /*3a60*/  UTCHMMA gdesc[UR30], gdesc[UR32], tmem[UR8], tmem[UR18], idesc[UR19], UPT ;  /* 0x00ff12201e0075ea */ /* 0x0005e2000b800008 */
[----:B------:R2:W-:Y:S01]  /*3a70*/  UTCBAR.MULTICAST [UR6], URZ, UR9 ;  /* 0x000000ff060073e9 */ /* 0x0005e20008000809 */
[----:B------:R-:W-:Y:S01]  /*3a80*/  UMOV UR42, UR15 ;  /* 0x0000000f002a7c82 */ /* 0x000fe20008000000 */
[----:B------:R-:W-:Y:S05]  /*3a90*/  BRA.U UP0, `(.L_x_67) ;  /* 0xfffffffd00507547 */ /* 0x000fea000b83ffff */
.L_x_64:
[----:B------:R-:W-:Y:S01]  /*3aa0*/  UIADD3 UR16, UPT, UPT, UR16, 0x1, URZ ;  /* 0x0000000110107890 */ /* 0x000fe2000fffe0ff */
[C---:B------:R-:W-:Y:S01]  /*3ab0*/  ISETP.NE.AND P0, PT, R10.reuse, 0x2, PT ;  /* 0x000000020a00780c */ /* 0x040fe20003f05270 */
[----:B------:R-:W-:Y:S02]  /*3ac0*/  UIADD3 UR7, UPT, UPT, UR7, 0xd0, URZ ;  /* 0x000000d007077890 */ /* 0x000fe4000fffe0ff */
[----:B------:R-:W-:Y:S01]  /*3ad0*/  UISETP.NE.AND UP0, UPT, UR16, 0x4, UPT ;  /* 0x000000041000788c */ /* 0x000fe2000bf05270 */
[----:B-12---:R-:W-:Y:S02]  /*3ae0*/  SEL R0, RZ, 0x1, P0 ;  /* 0x00000001ff007807 */ /* 0x006fe40000000000 */
[----:B------:R-:W-:Y:S01]  /*3af0*/  SEL R10, R10, RZ, P0 ;  /* 0x000000ff0a0a7207 */ /* 0x000fe20000000000 */
[----:B------:R-:W-:Y:S01]  /*3b00*/  USEL UR6, URZ, 0x1, UP0 ;  /* 0x00000001ff067887 */ /* 0x000fe20008000000 */
[----:B------:R-:W-:Y:S01]  /*3b10*/  LOP3.LUT R9, R9, R0, RZ, 0x3c, !PT ;  /* 0x0000000009097212 */ /* 0x000fe200078e3cff */
[----:B------:R-:W-:Y:S01]  /*3b20*/  USEL UR16, UR16, URZ, UP0 ;  /* 0x000000ff10107287 */ /* 0x000fe20008000000 */
[----:B------:R1:W-:Y:S03]  /*3b30*/  UTCBAR [UR7], URZ ;  /* 0x000000ff070073e9 */ /* 0x0003e600080000ff */
[----:B------:R-:W-:Y:S01]  /*3b40*/  LOP3.LUT R11, R11, UR6, RZ, 0x3c, !PT ;  /* 0x000000060b0b7c12 */ /* 0x000fe2000f8e3cff */
[----:B------:R-:W-:Y:S07]  /*3b50*/  @P1 BRA `(.L_x_68) ;  /* 0xfffffff800a01947 */ /* 0x000fee000383ffff */
[----:B------:R-:W2:Y:S01]  /*3b60*/  S2UR UR4, SR_CgaCtaId ;  /* 0x00000000000479c3 */ /* 0x000ea20000008800 */
[----:B------:R-:W-:Y:S01]  /*3b70*/  ELECT P0, URZ, PT ;  /* 0x0000000000ff782f */ /* 0x000fe20003800000 */
[----:B------:R-:W-:Y:S01]  /*3b80*/  IMAD.MOV.U32 R0, RZ, RZ, 0x1 ;  /* 0x00000001ff007424 */ /* 0x000fe200078e00ff */
[----:B------:R-:W-:Y:S01]  /*3b90*/  UIADD3 UR5, UPT, UPT, UR5, 0xf0, URZ ;  /* 0x000000f005057890 */ /* 0x000fe2000fffe0ff */
[----:B------:R-:W-:Y:S01]  /*3ba0*/  SHF.L.U32 R2, R11, 0x1f, RZ ;  /* 0x0000001f0b027819 */ /* 0x000fe200000006ff */
[----:B------:R-:W-:-:S03]  /*3bb0*/  UMOV UR6, 0x40 ;  /* 0x0000004000067882 */ /* 0x000fc60000000000 */
[----:B------:R-:W-:Y:S01]  /*3bc0*/  UVIRTCOUNT.DEALLOC.SMPOOL 0x80 ;  /* 0x000000800000784c */ /* 0x000fe20000000000 */
[----:B--2---:R-:W-:Y:S02]  /*3bd0*/  ULEA UR4, UR4, UR6, 0x18 ;  /* 0x0000000604047291 */ /* 0x004fe4000f8ec0ff */
[----:B------:R-:W-:-:S07]  /*3be0*/  ULEA UR6, UR16, UR5, 0x3 ;  /* 0x0000000510067291 */ /* 0x000fce000f8e18ff */
[----:B------:R2:W-:Y:S02]  /*3bf0*/  @P0 STS.U8 [UR4+0x1c], R0 ;  /* 0x00001c00ff000988 */ /* 0x0005e40008000004 */
[----:B------:R-:W4:Y:S02]  /*3c00*/  SYNCS.PHASECHK.TRANS64.TRYWAIT P0, [UR6], R2 ;  /* 0x00000002ff0075a7 */ /* 0x000f240008001106 */
[----:B--2-4-:R-:W-:Y:S05]  /*3c10*/  @!P0 BRA `(.L_x_69) ;  /* 0x0000005c00348947 */ /* 0x014fea0003800000 */
.L_x_164:
[----:B-1----:R-:W-:-:S04]  /*3c20*/  UIADD3 UR7, UPT, UPT, UR16, 0x1, URZ ;  /* 0x0000000110077890 */ /* 0x002fc8000fffe0ff */
[----:B------:R-:W-:-:S04]  /*3c30*/  UISETP.NE.AND UP0, UPT, UR7, 0x4, UPT ;  /* 0x000000040700788c */ /* 0x000fc8000bf05270 */
[----:B------:R-:W-:Y:S02]  /*3c40*/  USEL UR8, URZ, 0x1, UP0 ;  /* 0x00000001ff087887 */ /* 0x000fe40008000000 */
[----:B------:R-:W-:-:S04]  /*3c50*/  USEL UR7, UR7, URZ, UP0 ;  /* 0x000000ff07077287 */ /* 0x000fc80008000000 */
[----:B------:R-:W-:Y:S01]  /*3c60*/  ULEA UR6, UR7, UR5, 0x3 ;  /* 0x0000000507067291 */ /* 0x000fe2000f8e18ff */
[----:B--2---:R-:W-:-:S04]  /*3c70*/  LOP3.LUT R2, R11, UR8, RZ, 0x3c, !PT ;  /* 0x000000080b027c12 */ /* 0x004fc8000f8e3cff */
[----:B------:R-:W-:-:S04]  /*3c80*/  SHF.L.U32 R3, R2, 0x1f, RZ ;  /* 0x0000001f02037819 */ /* 0x000fc800000006ff */
[----:B------:R-:W1:Y:S02]  /*3c90*/  SYNCS.PHASECHK.TRANS64.TRYWAIT P0, [UR6], R3 ;  /* 0x00000003ff0075a7 */ /* 0x000e640008001106 */
[----:B-1----:R-:W-:Y:S05]  /*3ca0*/  @!P0 BRA `(.L_x_70) ;  /* 0x0000005c00288947 */ /* 0x002fea0003800000 */
.L_x_166:
        /* <DEDUP_REMOVED lines=9> */
.L_x_168:
[----:B------:R-:W-:-:S04]  /*3d40*/  UIADD3 UR7, UPT, UPT, UR7, 0x1, URZ ;  /* 0x0000000107077890 */ /* 0x000fc8000fffe0ff */
[----:B------:R-:W-:-:S04]  /*3d50*/  UISETP.NE.AND UP0, UPT, UR7, 0x4, UPT ;  /* 0x000000040700788c */ /* 0x000fc8000bf05270 */
[----:B------:R-:W-:Y:S02]  /*3d60*/  USEL UR6, URZ, 0x1, UP0 ;  /* 0x00000001ff067887 */ /* 0x000fe40008000000 */
[----:B------:R-:W-:-:S04]  /*3d70*/  USEL UR7, UR7, URZ, UP0 ;  /* 0x000000ff07077287 */ /* 0x000fc80008000000 */
[----:B------:R-:W-:Y:S01]  /*3d80*/  ULEA UR7, UR7, UR5, 0x3 ;  /* 0x0000000507077291 */ /* 0x000fe2000f8e18ff */
[----:B------:R-:W-:-:S04]  /*3d90*/  LOP3.LUT R2, R2, UR6, RZ, 0x3c, !PT ;  /* 0x0000000602027c12 */ /* 0x000fc8000f8e3cff */
[----:B------:R-:W-:-:S04]  /*3da0*/  SHF.L.U32 R2, R2, 0x1f, RZ ;  /* 0x0000001f02027819 */ /* 0x000fc800000006ff */
[----:B------:R-:W2:Y:S02]  /*3db0*/  SYNCS.PHASECHK.TRANS64.TRYWAIT P0, [UR7], R2 ;  /* 0x00000002ff0075a7 */ /* 0x000ea40008001107 */
[----:B--2---:R-:W-:Y:S05]  /*3dc0*/  @!P0 BRA `(.L_x_72) ;  /* 0x0000005c00108947 */ /* 0x004fea0003800000 */
.L_x_170:
[----:B------:R-:W-:Y:S01]  /*3dd0*/  NOP ;  /* 0x0000000000007918 */ /* 0x000fe20000000000 */
[----:B-1----:R-:W1:Y:S01]  /*3de0*/  LDS R0, [UR4+0x14] ;  /* 0x00001404ff007984 */ /* 0x002e620008000800 */
[----:B------:R-:W-:Y:S01]  /*3df0*/  ULOP3.LUT UR6, UR17, 0xffff, URZ, 0xc0, !UPT ;  /* 0x0000ffff11067892 */ /* 0x000fe2000f8ec0ff */
[----:B------:R-:W-:Y:S01]  /*3e00*/  UMOV UR8, 0xffff ;  /* 0x0000ffff00087882 */ /* 0x000fe20000000000 */
[----:B------:R-:W-:Y:S02]  /*3e10*/  UMOV UR5, 0x1 ;  /* 0x0000000100057882 */ /* 0x000fe40000000000 */
[----:B------:R-:W-:-:S04]  /*3e20*/  USHF.R.U32.HI UR6, URZ, 0x5, UR6 ;  /* 0x00000005ff067899 */ /* 0x000fc80008011606 */
[----:B------:R-:W-:Y:S02]  /*3e30*/  USHF.L.U32 UR8, UR8, UR6, URZ ;  /* 0x0000000608087299 */ /* 0x000fe400080006ff */
[----:B------:R-:W-:-:S04]  /*3e40*/  USHF.L.U32 UR5, UR5, UR6, URZ ;  /* 0x0000000605057299 */ /* 0x000fc800080006ff */
[----:B-1----:R-:W-:-:S04]  /*3e50*/  LOP3.LUT R0, R0, UR8, RZ, 0xc0, !PT ;  /* 0x0000000800007c12 */ /* 0x002fc8000f8ec0ff */
[----:B------:R-:W-:-:S13]  /*3e60*/  ISETP.NE.AND P0, PT, R0, UR8, PT ;  /* 0x0000000800007c0c */ /* 0x000fda000bf05270 */
[----:B------:R-:W-:Y:S05]  /*3e70*/  @P0 BRA `(.L_x_73) ;  /* 0x0000000000580947 */ /* 0x000fea0003800000 */
[----:B------:R-:W1:Y:S02]  /*3e80*/  LDS R0, [UR4+0x18] ;  /* 0x00001804ff007984 */ /* 0x000e640008000800 */
[----:B-1----:R-:W-:-:S04]  /*3e90*/  LOP3.LUT R0, R0, UR5, RZ, 0xc0, !PT ;  /* 0x0000000500007c12 */ /* 0x002fc8000f8ec0ff */
[----:B------:R-:W-:-:S13]  /*3ea0*/  ISETP.NE.AND P0, PT, R0, UR5, PT ;  /* 0x0000000500007c0c */ /* 0x000fda000bf05270 */
[----:B------:R-:W-:Y:S05]  /*3eb0*/  @P0 BRA `(.L_x_74) ;  /* 0x00000000003c0947 */ /* 0x000fea0003800000 */
[----:B------:R-:W1:Y:S01]  /*3ec0*/  S2R R2, SR_LANEID ;  /* 0x0000000000027919 */ /* 0x000e620000000000 */
[----:B------:R-:W-:Y:S01]  /*3ed0*/  ULOP3.LUT UR8, URZ, UR8, URZ, 0x33, !UPT ;  /* 0x00000008ff087292 */ /* 0x000fe2000f8e33ff */
[----:B------:R-:W-:Y:S02]  /*3ee0*/  VOTEU.ANY UR7, UPT, PT ;  /* 0x0000000000077886 */ /* 0x000fe400038e0100 */
[----:B------:R-:W-:-:S03]  /*3ef0*/  UFLO.U32 UR7, UR7 ;  /* 0x00000007000772bd */ /* 0x000fc600080e0000 */
[----:B------:R-:W-:-:S04]  /*3f00*/  IMAD.U32 R0, RZ, RZ, UR8 ;  /* 0x00000008ff007e24 */ /* 0x000fc8000f8e00ff */
[----:B------:R2:W4:Y:S02]  /*3f10*/  REDUX UR6, R0 ;  /* 0x00000000000673c4 */ /* 0x0005240000000000 */
[----:B------:R1:W-:Y:S02]  /*3f20*/  UTCATOMSWS.AND URZ, UR8 ;  /* 0x0000000800ff79e3 */ /* 0x0003e40008000000 */
[----:B-1----:R-:W-:Y:S02]  /*3f30*/  ISETP.EQ.U32.AND P0, PT, R2, UR7, PT ;  /* 0x0000000702007c0c */ /* 0x002fe4000bf02070 */
[----:B--2---:R-:W-:Y:S02]  /*3f40*/  LOP3.LUT R0, RZ, UR5, RZ, 0x33, !PT ;  /* 0x00000005ff007c12 */ /* 0x004fe4000f8e33ff */
[----:B----4-:R-:W-:Y:S02]  /*3f50*/  MOV R2, UR6 ;  /* 0x0000000600027c02 */ /* 0x010fe40008000f00 */
[----:B------:R-:W1:Y:S07]  /*3f60*/  REDUX UR5, R0 ;  /* 0x00000000000573c4 */ /* 0x000e6e0000000000 */
[----:B------:R2:W-:Y:S01]  /*3f70*/  @P0 ATOMS.AND RZ, [UR4+0x14], R2 ;  /* 0x00001402ffff098c */ /* 0x0005e2000a800004 */
[----:B-1----:R-:W-:-:S05]  /*3f80*/  IMAD.U32 R0, RZ, RZ, UR5 ;  /* 0x00000005ff007e24 */ /* 0x002fca000f8e00ff */
[----:B------:R2:W-:Y:S01]  /*3f90*/  @P0 ATOMS.AND RZ, [UR4+0x18], R0 ;  /* 0x00001800ffff098c */ /* 0x0005e2000a800004 */
[----:B------:R-:W-:Y:S05]  /*3fa0*/  BRA `(.L_x_75) ;  /* 0x0000000000147947 */ /* 0x000fea0003800000 */
.L_x_74:
[----:B------:R-:W-:Y:S02]  /*3fb0*/  MOV R2, 0x3fd0 ;  /* 0x00003fd000027802 */ /* 0x000fe40000000f00 */
[----:B---3-5:R-:W-:Y:S05]  /*3fc0*/  CALL.REL.NOINC `($__internal_0_$__cuda_sm10x_tcgen05_guardrail_trap_col_being_dealloced_not_returned_by_alloc) ;  /* 0x0000005c00f87944 */ /* 0x028fea0003c00000 */
[----:B------:R-:W-:Y:S05]  /*3fd0*/  BRA `(.L_x_75) ;  /* 0x0000000000087947 */ /* 0x000fea0003800000 */
.L_x_73:
[----:B------:R-:W-:Y:S02]  /*3fe0*/  MOV R2, 0x4000 ;  /* 0x0000400000027802 */ /* 0x000fe40000000f00 */
[----:B---3-5:R-:W-:Y:S05]  /*3ff0*/  CALL.REL.NOINC `($__internal_2_$__cuda_sm10x_tcgen05_guardrail_trap_unallocated_columns_being_dealloced) ;  /* 0x0000006000047944 */ /* 0x028fea0003c00000 */
.L_x_75:
[----:B------:R-:W-:Y:S01]  /*4000*/  NOP ;  /* 0x0000000000007918 */ /* 0x000fe20000000000 */
[----:B------:R-:W-:Y:S05]  /*4010*/  EXIT ;  /* 0x000000000000794d */ /* 0x000fea0003800000 */
.L_x_57:
[----:B------:R-:W-:-:S09]  /*4020*/  UISETP.NE.OR UP4, UPT, UR5, 0x3, !UP4 ;  /* 0x000000030500788c */ /* 0x000fd2000e785670 */
[----:B------:R-:W-:Y:S05]  /*4030*/  BRA.U UP4, `(.L_x_76) ;  /* 0x0000000d04fc7547 */ /* 0x000fea000b800000 */
[----:B------:R-:W1:Y:S01]  /*4040*/  LDC R0, c[0x0][0xb30] ;  /* 0x0002cc00ff007b82 */ /* 0x000e620000000800 */
[----:B------:R-:W-:Y:S01]  /*4050*/  UMOV UR4, 0x400 ;  /* 0x0000040000047882 */ /* 0x000fe20000000000 */
[----:B------:R-:W-:Y:S01]  /*4060*/  HFMA2 R31, -RZ, RZ, 0, 0 ;  /* 0x00000000ff1f7431 */ /* 0x000fe200000001ff */
[----:B------:R-:W-:Y:S01]  /*4070*/  ULEA UR4, UR37, UR4, 0x18 ;  /* 0x0000000425047291 */ /* 0x000fe2000f8ec0ff */
[----:B------:R-:W-:Y:S01]  /*4080*/  IMAD.MOV.U32 R33, RZ, RZ, 0x1 ;  /* 0x00000001ff217424 */ /* 0x000fe200078e00ff */
[----:B------:R-:W-:Y:S01]  /*4090*/  MOV R29, 0x2000 ;  /* 0x00002000001d7802 */ /* 0x000fe20000000f00 */
[----:B------:R-:W-:Y:S01]  /*40a0*/  IMAD.MOV.U32 R32, RZ, RZ, RZ ;  /* 0x000000ffff207224 */ /* 0x000fe200078e00ff */
[----:B------:R-:W-:Y:S01]  /*40b0*/  UIADD3 UR5, UPT, UPT, UR4, 0x78, URZ ;  /* 0x0000007804057890 */ /* 0x000fe2000fffe0ff */
[----:B------:R-:W2:Y:S01]  /*40c0*/  LDC R28, c[0x0][0x370] ;  /* 0x0000dc00ff1c7b82 */ /* 0x000ea20000000800 */
[----:B------:R-:W-:Y:S02]  /*40d0*/  UPLOP3.LUT UP0, UPT, UPT, UPT, UPT, 0x40, 0x4 ;  /* 0x000000000004789c */ /* 0x000fe40003f0e870 */
[----:B------:R-:W-:-:S02]  /*40e0*/  UIADD3 UR33, UPT, UPT, UR4, 0x60, URZ ;  /* 0x0000006004217890 */ /* 0x000fc4000fffe0ff */
[----:B------:R-:W-:Y:S02]  /*40f0*/  UIADD3 UR25, UPT, UPT, UR4, 0x68, URZ ;  /* 0x0000006804197890 */ /* 0x000fe4000fffe0ff */
[----:B------:R-:W-:Y:S01]  /*4100*/  UIADD3 UR17, UPT, UPT, UR4, 0x70, URZ ;  /* 0x0000007004117890 */ /* 0x000fe2000fffe0ff */
[----:B------:R-:W3:Y:S01]  /*4110*/  LDC R3, c[0x0][0xb0c] ;  /* 0x0002c300ff037b82 */ /* 0x000ee20000000800 */
[----:B------:R-:W-:-:S07]  /*4120*/  UPRMT UR5, UR37, 0x654, UR5 ;  /* 0x0000065425057896 */ /* 0x000fce0008000005 */
[----:B------:R-:W4:Y:S01]  /*4130*/  LDC R22, c[0x0][0xb20] ;  /* 0x0002c800ff167b82 */ /* 0x000f220000000800 */
[----:B-1----:R-:W-:-:S07]  /*4140*/  ISETP.NE.AND P1, PT, R0, 0x1, PT ;  /* 0x000000010000780c */ /* 0x002fce0003f25270 */
[----:B------:R-:W1:Y:S08]  /*4150*/  LDC.64 R34, c[0x0][0x348] ;  /* 0x0000d200ff227b82 */ /* 0x000e700000000a00 */
[----:B------:R-:W1:Y:S08]  /*4160*/  LDC.64 R14, c[0x0][0x888] ;  /* 0x00022200ff0e7b82 */ /* 0x000e700000000a00 */
[----:B------:R-:W1:Y:S08]  /*4170*/  LDC.64 R18, c[0x0][0xb10] ;  /* 0x0002c400ff127b82 */ /* 0x000e700000000a00 */
[----:B------:R-:W1:Y:S08]  /*4180*/  LDC.64 R6, c[0x0][0xb18] ;  /* 0x0002c600ff067b82 */ /* 0x000e700000000a00 */
[----:B------:R-:W1:Y:S08]  /*4190*/  LDC.64 R4, c[0x0][0xb28] ;  /* 0x0002ca00ff047b82 */ /* 0x000e700000000a00 */
[----:B------:R-:W1:Y:S08]  /*41a0*/  LDC.64 R16, c[0x0][0x890] ;  /* 0x00022400ff107b82 */ /* 0x000e700000000a00 */
[----:B--234-:R-:W1:Y:S02]  /*41b0*/  LDC R23, c[0x0][0x374] ;  /* 0x0000dd00ff177b82 */ /* 0x01ce640000000800 */
.L_x_87:
[C---:B------:R-:W-:Y:S02]  /*41c0*/  LEA R0, R32.reuse, UR4, 0x3 ;  /* 0x0000000420007c11 */ /* 0x040fe4000f8e18ff */
[----:B------:R-:W-:Y:S02]  /*41d0*/  SHF.L.U32 R2, R31, 0x1f, RZ ;  /* 0x0000001f1f027819 */ /* 0x000fe400000006ff */
[----:B------:R-:W-:Y:S02]  /*41e0*/  LEA R24, R32, UR4, 0x4 ;  /* 0x0000000420187c11 */ /* 0x000fe4000f8e20ff */
[----:B--2---:R-:W2:Y:S02]  /*41f0*/  SYNCS.PHASECHK.TRANS64.TRYWAIT P0, [R0+URZ+0xb0], R2 ;  /* 0x0000b002000075a7 */ /* 0x004ea400080011ff */
[----:B--2---:R-:W-:Y:S05]  /*4200*/  @!P0 BRA `(.L_x_77) ;  /* 0x0000005800188947 */ /* 0x004fea0003800000 */
.L_x_171:
[----:B------:R-:W-:Y:S01]  /*4210*/  ISETP.GE.AND P0, PT, R40, 0x1, PT ;  /* 0x000000012800780c */ /* 0x000fe20003f06270 */
[----:B------:R-:W3:Y:S01]  /*4220*/  LDS.128 R24, [R24+0x140] ;  /* 0x0001400018187984 */ /* 0x000ee20000000c00 */
[----:B--2---:R-:W-:Y:S01]  /*4230*/  VIADD R0, R0, 0xc0 ;  /* 0x000000c000007836 */ /* 0x004fe20000000000 */
[----:B------:R-:W-:Y:S01]  /*4240*/  @!PT LDS RZ, [RZ] ;  /* 0x00000000fffff984 */ /* 0x000fe20000000800 */
[----:B------:R-:W-:Y:S01]  /*4250*/  @!PT LDS RZ, [RZ] ;  /* 0x00000000fffff984 */ /* 0x000fe20000000800 */
[----:B------:R-:W-:Y:S01]  /*4260*/  @!PT LDS RZ, [RZ] ;  /* 0x00000000fffff984 */ /* 0x000fe20000000800 */
[----:B------:R-:W-:Y:S01]  /*4270*/  @!PT LDS RZ, [RZ] ;  /* 0x00000000fffff984 */ /* 0x000fe20000000800 */
[----:B------:R2:W-:Y:S06]  /*4280*/  MEMBAR.ALL.CTA ;  /* 0x0000000000007992 */ /* 0x0005ec0000008000 */
[----:B--2---:R-:W2:Y:S01]  /*4290*/  FENCE.VIEW.ASYNC.S ;  /* 0x00000000000073c6 */ /* 0x004ea20000000000 */
[----:B------:R-:W-:Y:S04]  /*42a0*/  PRMT R0, RZ, 0x654, R0 ;  /* 0x00000654ff007816 */ /* 0x000fe80000000000 */
[----:B--2---:R2:W-:Y:S01]  /*42b0*/  SYNCS.ARRIVE.TRANS64.RED.A1T0 RZ, [R0+URZ], RZ ;  /* 0x000000ff00ff79a7 */ /* 0x0045e200081004ff */
[----:B---3--:R-:W-:Y:S11]  /*42c0*/  LOP3.LUT P3, RZ, R26, 0x1, RZ, 0xc0, !PT ;  /* 0x000000011aff7812 */ /* 0x008ff6000786c0ff */
[----:B------:R-:W-:Y:S02]  /*42d0*/  @!UPT UIADD3 URZ, UPT, UPT, URZ, URZ, URZ ;  /* 0x000000fffffff290 */ /* 0x000fe4000fffe0ff */
[----:B------:R-:W-:Y:S02]  /*42e0*/  @P3 MOV R11, R24 ;  /* 0x00000018000b3202 */ /* 0x000fe40000000f00 */
[----:B------:R-:W-:Y:S01]  /*42f0*/  @P3 LOP3.LUT R10, R25, 0xffff, RZ, 0xc0, !PT ;  /* 0x0000ffff190a3812 */ /* 0x000fe200078ec0ff */
[----:B--2---:R-:W-:Y:S06]  /*4300*/  @!P0 BRA `(.L_x_78) ;  /* 0x0000000000a48947 */ /* 0x004fec0003800000 */
[-C--:B-1----:R-:W-:Y:S01]  /*4310*/  IMAD.HI.U32 R0, R23, R7.reuse, RZ ;  /* 0x0000000717007227 */ /* 0x082fe200078e00ff */
[----:B------:R-:W-:Y:S02]  /*4320*/  ISETP.NE.AND P0, PT, R6, 0x1, PT ;  /* 0x000000010600780c */ /* 0x000fe40003f05270 */
[----:B------:R-:W-:Y:S01]  /*4330*/  ISETP.NE.AND P2, PT, R40, 0x1, PT ;  /* 0x000000012800780c */ /* 0x000fe20003f45270 */
[----:B------:R-:W-:Y:S01]  /*4340*/  IMAD.HI.U32 R9, R28, R18, RZ ;  /* 0x000000121c097227 */ /* 0x000fe200078e00ff */
[----:B------:R-:W-:Y:S02]  /*4350*/  SHF.R.U32.HI R0, RZ, R22, R0 ;  /* 0x00000016ff007219 */ /* 0x000fe40000011600 */
[----:B------:R-:W-:Y:S01]  /*4360*/  ISETP.NE.AND P4, PT, R3, 0x1, PT ;  /* 0x000000010300780c */ /* 0x000fe20003f85270 */
[----:B------:R-:W-:Y:S01]  /*4370*/  IMAD.HI.U32 R13, R10, R7, RZ ;  /* 0x000000070a0d7227 */ /* 0x000fe200078e00ff */
[----:B------:R-:W-:Y:S02]  /*4380*/  SHF.R.U32.HI R9, RZ, R19, R9 ;  /* 0x00000013ff097219 */ /* 0x000fe40000011609 */
[----:B------:R-:W-:Y:S01]  /*4390*/  SEL R0, R23, R0, !P0 ;  /* 0x0000000017007207 */ /* 0x000fe20004000000 */
[----:B------:R-:W-:Y:S01]  /*43a0*/  IMAD.HI.U32 R12, R11, R18, RZ ;  /* 0x000000120b0c7227 */ /* 0x000fe200078e00ff */
[----:B------:R-:W-:Y:S03]  /*43b0*/  SEL R9, R28, R9, !P4 ;  /* 0x000000091c097207 */ /* 0x000fe60006000000 */
[-C--:B------:R-:W-:Y:S01]  /*43c0*/  IMAD.HI.U32 R8, R0, R4.reuse, RZ ;  /* 0x0000000400087227 */ /* 0x080fe200078e00ff */
[----:B------:R-:W-:Y:S03]  /*43d0*/  SHF.R.U32.HI R12, RZ, R19, R12 ;  /* 0x00000013ff0c7219 */ /* 0x000fe6000001160c */
[----:B------:R-:W-:Y:S01]  /*43e0*/  IMAD.HI.U32 R2, R9, R4, RZ ;  /* 0x0000000409027227 */ /* 0x000fe200078e00ff */
[-C--:B------:R-:W-:Y:S02]  /*43f0*/  @P2 SHF.R.U32.HI R0, RZ, R5.reuse, R8 ;  /* 0x00000005ff002219 */ /* 0x080fe40000011608 */
[----:B------:R-:W-:Y:S02]  /*4400*/  SHF.R.U32.HI R8, RZ, R22, R13 ;  /* 0x00000016ff087219 */ /* 0x000fe4000001160d */
[----:B------:R-:W-:Y:S01]  /*4410*/  @P2 SHF.R.U32.HI R9, RZ, R5, R2 ;  /* 0x00000005ff092219 */ /* 0x000fe20000011602 */
[----:B------:R-:W-:Y:S01]  /*4420*/  IMAD R0, R40, R0, RZ ;  /* 0x0000000028007224 */ /* 0x000fe200078e02ff */
[----:B------:R-:W-:Y:S02]  /*4430*/  SEL R8, R10, R8, !P0 ;  /* 0x000000080a087207 */ /* 0x000fe40004000000 */
[----:B------:R-:W-:Y:S01]  /*4440*/  SEL R2, R11, R12, !P4 ;  /* 0x0000000c0b027207 */ /* 0x000fe20006000000 */
[----:B------:R-:W-:Y:S01]  /*4450*/  IMAD R12, R40, R9, RZ ;  /* 0x00000009280c7224 */ /* 0x000fe200078e02ff */
[C---:B------:R-:W-:Y:S01]  /*4460*/  ISETP.GE.AND P0, PT, R8.reuse, R0, PT ;  /* 0x000000000800720c */ /* 0x040fe20003f06270 */
[----:B------:R-:W-:Y:S03]  /*4470*/  IMAD.HI.U32 R0, R8, R4, RZ ;  /* 0x0000000408007227 */ /* 0x000fe600078e00ff */
[----:B------:R-:W-:Y:S02]  /*4480*/  ISETP.GE.OR P0, PT, R2, R12, P0 ;  /* 0x0000000c0200720c */ /* 0x000fe40000706670 */
[-C--:B------:R-:W-:Y:S04]  /*4490*/  SHF.R.U32.HI R0, RZ, R5.reuse, R0 ;  /* 0x00000005ff007219 */ /* 0x080fe80000011600 */
[----:B------:R-:W-:Y:S05]  /*44a0*/  SEL R13, R8, R0, !P2 ;  /* 0x00000000080d7207 */ /* 0x000fea0005000000 */
[----:B------:R-:W-:Y:S02]  /*44b0*/  IMAD.MOV R12, RZ, RZ, -R13 ;  /* 0x000000ffff0c7224 */ /* 0x000fe400078e0a0d */
[----:B------:R-:W-:Y:S04]  /*44c0*/  @!P0 IMAD.HI.U32 R0, R2, R4, RZ ;  /* 0x0000000402008227 */ /* 0x000fe800078e00ff */
[----:B------:R-:W-:Y:S01]  /*44d0*/  IMAD R12, R40, R12, R8 ;  /* 0x0000000c280c7224 */ /* 0x000fe200078e0208 */
[----:B------:R-:W-:Y:S04]  /*44e0*/  @!P0 SHF.R.U32.HI R0, RZ, R5, R0 ;  /* 0x00000005ff008219 */ /* 0x000fe80000011600 */
[----:B------:R-:W-:Y:S04]  /*44f0*/  @!P0 SEL R0, R2, R0, !P2 ;  /* 0x0000000002008207 */ /* 0x000fe80005000000 */
[----:B------:R-:W-:Y:S01]  /*4500*/  @!P0 IADD3 R13, PT, PT, R13, -R0, RZ ;  /* 0x800000000d0d8210 */ /* 0x000fe20007ffe0ff */
[----:B------:R-:W-:Y:S01]  /*4510*/  @!P0 IMAD R0, R9, R12, R0 ;  /* 0x0000000c09008224 */ /* 0x000fe200078e0200 */
[----:B------:R-:W-:Y:S01]  /*4520*/  IADD3 R9, PT, PT, -R8, RZ, RZ ;  /* 0x000000ff08097210 */ /* 0x000fe20007ffe1ff */
[--C-:B------:R-:W-:Y:S02]  /*4530*/  IMAD.MOV R12, RZ, RZ, -R2.reuse ;  /* 0x000000ffff0c7224 */ /* 0x100fe400078e0a02 */
[----:B------:R-:W-:Y:S02]  /*4540*/  @!P0 IMAD R8, R13, R40, R2 ;  /* 0x000000280d088224 */ /* 0x000fe400078e0202 */
[----:B------:R-:W-:Y:S02]  /*4550*/  @!P0 IMAD.MOV.U32 R2, RZ, RZ, R0 ;  /* 0x000000ffff028224 */ /* 0x000fe400078e0000 */
[----:B------:R-:W-:Y:S02]  /*4560*/  IMAD R11, R3, R12, R11 ;  /* 0x0000000c030b7224 */ /* 0x000fe400078e020b */
[----:B------:R-:W-:Y:S02]  /*4570*/  IMAD R10, R6, R9, R10 ;  /* 0x00000009060a7224 */ /* 0x000fe400078e020a */
[----:B------:R-:W-:Y:S02]  /*4580*/  IMAD R11, R2, R3, R11 ;  /* 0x00000003020b7224 */ /* 0x000fe400078e020b */
[----:B------:R-:W-:Y:S02]  /*4590*/  IMAD R10, R8, R6, R10 ;  /* 0x00000006080a7224 */ /* 0x000fe400078e020a */
.L_x_78:
[----:B------:R-:W-:Y:S05]  /*45a0*/  BRA.U UP0, `(.L_x_79) ;  /* 0x0000000100107547 */ /* 0x000fea000b800000 */
[----:B------:R-:W-:Y:S04]  /*45b0*/  MOV R2, UR7 ;  /* 0x0000000700027c02 */ /* 0x000fe80008000f00 */
[----:B------:R-:W-:Y:S04]  /*45c0*/  SHF.L.U32 R2, R2, 0x1f, RZ ;  /* 0x0000001f02027819 */ /* 0x000fe800000006ff */
[----:B------:R-:W2:Y:S02]  /*45d0*/  SYNCS.PHASECHK.TRANS64.TRYWAIT P0, [UR4+0xa8], R2 ;  /* 0x0000a802ff0075a7 */ /* 0x000ea40008001104 */
[----:B--2---:R-:W-:Y:S05]  /*45e0*/  @!P0 BRA `(.L_x_80) ;  /* 0x0000005400348947 */ /* 0x004fea0003800000 */
.L_x_79:
[----:B-1----:R-:W-:Y:S02]  /*45f0*/  ISETP.NE.U32.AND P0, PT, R16, RZ, PT ;  /* 0x000000ff1000720c */ /* 0x002fe40003f05070 */
[----:B------:R-:W-:Y:S02]  /*4600*/  R2UR UR35, R21 ;  /* 0x00000000152372ca */ /* 0x000fe400000e0000 */
[----:B------:R-:W-:Y:S02]  /*4610*/  R2UR UR34, R20 ;  /* 0x00000000142272ca */ /* 0x000fe400000e0000 */
[----:B------:R-:W-:Y:S02]  /*4620*/  ISETP.NE.AND.EX P0, PT, R17, RZ, PT, P0 ;  /* 0x000000ff1100720c */ /* 0x000fe40003f05300 */
[----:B------:R-:W-:Y:S02]  /*4630*/  ISETP.NE.U32.AND P2, PT, R16, RZ, PT ;  /* 0x000000ff1000720c */ /* 0x000fe40003f45070 */
[----:B------:R-:W-:Y:S02]  /*4640*/  SHF.L.U32 R20, R33, 0x1f, RZ ;  /* 0x0000001f21147819 */ /* 0x000fe400000006ff */
[----:B------:R-:W-:Y:S03]  /*4650*/  ISETP.NE.AND.EX P2, PT, R17, RZ, PT, P2 ;  /* 0x000000ff1100720c */ /* 0x000fe60003f45320 */
[----:B------:R-:W-:Y:S02]  /*4660*/  USHF.L.U32 UR35, UR35, 0x7, URZ ;  /* 0x0000000723237899 */ /* 0x000fe400080006ff */
[----:B------:R-:W-:Y:S02]  /*4670*/  USHF.L.U32 UR34, UR34, 0x7, URZ ;  /* 0x0000000722227899 */ /* 0x000fe400080006ff */
[----:B------:R-:W-:Y:S10]  /*4680*/  @!P0 BRA `(.L_x_81) ;  /* 0x00000000002c8947 */ /* 0x000ff40003800000 */
[----:B------:R-:W-:Y:S01]  /*4690*/  ISETP.NE.U32.AND P0, PT, R14, RZ, PT ;  /* 0x000000ff0e00720c */ /* 0x000fe20003f05070 */
[----:B------:R-:W-:Y:S03]  /*46a0*/  IMAD.MOV.U32 R88, RZ, RZ, 0x1 ;  /* 0x00000001ff587424 */ /* 0x000fe600078e00ff */
[----:B------:R-:W-:Y:S11]  /*46b0*/  ISETP.NE.AND.EX P0, PT, R15, RZ, PT, P0 ;  /* 0x000000ff0f00720c */ /* 0x000ff60003f05300 */
[----:B------:R-:W-:Y:S02]  /*46c0*/  @!UPT UIADD3 URZ, UPT, UPT, URZ, URZ, URZ ;  /* 0x000000fffffff290 */ /* 0x000fe4000fffe0ff */
[----:B------:R-:W1:Y:S01]  /*46d0*/  @P0 LDC.64 R8, c[0x0][0x888] ;  /* 0x00022200ff080b82 */ /* 0x000e620000000a00 */
[----:B--2---:R-:W-:Y:S04]  /*46e0*/  @P0 IMAD R0, R16, UR36, RZ ;  /* 0x0000002410000c24 */ /* 0x004fe8000f8e02ff */
[----:B-1----:R-:W-:Y:S04]  /*46f0*/  @P0 IMAD.WIDE R8, R0, 0x4, R8 ;  /* 0x0000000400080825 */ /* 0x002fe800078e0208 */
[----:B------:R-:W-:Y:S01]  /*4700*/  HFMA2 R0, -RZ, RZ, 0, 5.9604644775390625e-08 ;  /* 0x00000001ff007431 */ /* 0x000fe200000001ff */
[----:B-----5:R1:W5:Y:S04]  /*4710*/  @P0 LDG.E R49, desc[UR46][R8.64] ;  /* 0x0000002e08310981 */ /* 0x020368000c1e1900 */
[----:B------:R-:W-:Y:S01]  /*4720*/  @!P0 PRMT R88, R0, 0x7610, R88 ;  /* 0x0000761000588816 */ /* 0x000fe20000000058 */
[----:B-1----:R-:W3:Y:S06]  /*4730*/  @!P0 LDC R49, c[0x0][0x880] ;  /* 0x00022000ff318b82 */ /* 0x002eec0000000800 */
.L_x_81:
[----:B---3-5:R-:W-:Y:S01]  /*4740*/  @!P2 FSETP.EQ.AND P0, PT, R49, RZ, PT ;  /* 0x000000ff3100a20b */ /* 0x028fe20003f02000 */
[----:B------:R-:W-:Y:S01]  /*4750*/  @!UPT UIADD3 URZ, UPT, UPT, URZ, URZ, URZ ;  /* 0x000000fffffff290 */ /* 0x000fe2000fffe0ff */
[----:B------:R-:W-:Y:S11]  /*4760*/  @!P2 BRA `(.L_x_82) ;  /* 0x000000000018a947 */ /* 0x000ff60003800000 */
[----:B------:R-:W-:Y:S02]  /*4770*/  LOP3.LUT P2, RZ, R88, 0xff, RZ, 0xc0, !PT ;  /* 0x000000ff58ff7812 */ /* 0x000fe4000784c0ff */
[----:B------:R-:W-:Y:S04]  /*4780*/  ISETP.NE.U32.AND P0, PT, R14, RZ, PT ;  /* 0x000000ff0e00720c */ /* 0x000fe80003f05070 */
[----:B------:R-:W-:Y:S04]  /*4790*/  ISETP.NE.AND.EX P0, PT, R15, RZ, PT, P0 ;  /* 0x000000ff0f00720c */ /* 0x000fe80003f05300 */
[----:B------:R-:W-:Y:S03]  /*47a0*/  PLOP3.LUT P0, PT, P0, PT, PT, 0x8, 0x80 ;  /* 0x000000000080781c */ /* 0x000fe6000070e170 */
[----:B------:R-:W-:Y:S11]  /*47b0*/  @P2 FSETP.EQ.AND P0, PT, R49, RZ, PT ;  /* 0x000000ff3100220b */ /* 0x000ff60003f02000 */
[----:B------:R-:W-:Y:S02]  /*47c0*/  @!UPT UIADD3 URZ, UPT, UPT, URZ, URZ, URZ ;  /* 0x000000fffffff290 */ /* 0x000fe4000fffe0ff */
.L_x_82:
[----:B------:R-:W1:Y:S01]  /*47d0*/  SYNCS.PHASECHK.TRANS64.TRYWAIT P2, [UR4+0x80], R20 ;  /* 0x00008014ff0075a7 */ /* 0x000e620008041104 */
[----:B------:R-:W-:Y:S04]  /*47e0*/  ELECT P4, URZ, PT ;  /* 0x0000000000ff782f */ /* 0x000fe80003880000 */
[----:B------:R-:W-:Y:S11]  /*47f0*/  PLOP3.LUT P4, PT, P0, P4, PT, 0xf2, 0x2f ;  /* 0x00000000002f781c */ /* 0x000ff60000789e72 */
[----:B------:R-:W-:Y:S02]  /*4800*/  @!UPT UIADD3 URZ, UPT, UPT, URZ, URZ, URZ ;  /* 0x000000fffffff290 */ /* 0x000fe4000fffe0ff */
[----:B------:R-:W-:Y:S05]  /*4810*/  @!P4 IADD3 R8, P0, PT, R34, 0x580, RZ ;  /* 0x000005802208c810 */ /* 0x000fea0007f1e0ff */
[----:B--2---:R-:W-:Y:S01]  /*4820*/  @!P4 IMAD.X R2, RZ, RZ, R35, P0 ;  /* 0x000000ffff02c224 */ /* 0x004fe200000e0623 */
[----:B-1----:R-:W-:Y:S07]  /*4830*/  @!P2 BRA `(.L_x_83) ;  /* 0x0000005000b8a947 */ /* 0x002fee0003800000 */
.L_x_174:
[----:B------:R-:W-:Y:S01]  /*4840*/  @!P4 R2UR UR8, R8 ;  /* 0x000000000808c2ca */ /* 0x000fe200000e0000 */
[----:B------:R-:W-:Y:S01]  /*4850*/  VOTEU.ALL UP0, P4 ;  /* 0x0000000000ff7886 */ /* 0x000fe20002000000 */
[----:B------:R-:W-:Y:S01]  /*4860*/  @!P4 R2UR UR6, R2 ;  /* 0x000000000206c2ca */ /* 0x000fe200000e0000 */
[----:B-1----:R-:W-:Y:S01]  /*4870*/  @!P4 IMAD.MOV.U32 R0, RZ, RZ, 0x2000 ;  /* 0x00002000ff00c424 */ /* 0x002fe200078e00ff */
[----:B------:R-:W-:Y:S02]  /*4880*/  UMOV UR9, 0x10000000 ;  /* 0x1000000000097882 */ /* 0x000fe40000000000 */
[----:B------:R-:W-:Y:S01]  /*4890*/  @!UP0 UIADD3 UR32, UPT, UPT, UR4, 0x200, URZ ;  /* 0x0000020004208890 */ /* 0x000fe2000fffe0ff */
[----:B------:R-:W-:Y:S06]  /*48a0*/  VOTEU.ALL UP0, P4 ;  /* 0x0000000000ff7886 */ /* 0x000fec0002000000 */
[----:B------:R-:W-:Y:S01]  /*48b0*/  IMAD.U32 R8, RZ, RZ, UR8 ;  /* 0x00000008ff087e24 */ /* 0x000fe2000f8e00ff */
[----:B------:R-:W-:Y:S01]  /*48c0*/  UMOV UR8, 0x0 ;  /* 0x0000000000087882 */ /* 0x000fe20000000000 */
[----:B------:R-:W-:Y:S01]  /*48d0*/  IMAD.U32 R9, RZ, RZ, UR6 ;  /* 0x00000006ff097e24 */ /* 0x000fe2000f8e00ff */
[----:B------:R-:W-:Y:S02]  /*48e0*/  UPRMT UR6, UR37, 0x654, UR33 ;  /* 0x0000065425067896 */ /* 0x000fe40008000021 */
[----:B------:R-:W-:Y:S02]  /*48f0*/  @!P4 R2UR UR10, R8 ;  /* 0x00000000080ac2ca */ /* 0x000fe400000e0000 */
[----:B------:R-:W-:Y:S02]  /*4900*/  @!P4 R2UR UR11, R9 ;  /* 0x00000000090bc2ca */ /* 0x000fe400000e0000 */
[----:B------:R-:W-:Y:S05]  /*4910*/  @!P4 IADD3 R8, P0, PT, R34, 0x580, RZ ;  /* 0x000005802208c810 */ /* 0x000fea0007f1e0ff */
[----:B------:R-:W-:Y:S06]  /*4920*/  @!P4 IMAD.X R2, RZ, RZ, R35, P0 ;  /* 0x000000ffff02c224 */ /* 0x000fec00000e0623 */
[----:B------:R1:W-:Y:S01]  /*4930*/  @!UP0 UTMALDG.3D [UR32], [UR10], desc[UR8] ;  /* 0x000008200a0085b4 */ /* 0x0003e20008011000 */
[----:B------:R1:W-:Y:S01]  /*4940*/  @!P4 SYNCS.ARRIVE.TRANS64.RED.A0TR RZ, [UR4+0x60], R0 ;  /* 0x00006000ffffc9a7 */ /* 0x0003e20008300404 */
[----:B------:R-:W-:Y:S01]  /*4950*/  SYNCS.ARRIVE.TRANS64.RED.A1T0 RZ, [UR6], RZ ;  /* 0x000000ffffff79a7 */ /* 0x000fe20008100406 */
[----:B------:R-:W2:Y:S02]  /*4960*/  SYNCS.PHASECHK.TRANS64.TRYWAIT P2, [UR4+0x88], R20 ;  /* 0x00008814ff0075a7 */ /* 0x000ea40008041104 */
[----:B-12---:R-:W-:Y:S05]  /*4970*/  @!P2 BRA `(.L_x_84) ;  /* 0x000000500080a947 */ /* 0x006fea0003800000 */
.L_x_176:
[----:B------:R-:W-:Y:S01]  /*4980*/  @!P4 R2UR UR8, R8 ;  /* 0x000000000808c2ca */ /* 0x000fe200000e0000 */
[----:B------:R-:W-:Y:S01]  /*4990*/  VOTEU.ALL UP0, P4 ;  /* 0x0000000000ff7886 */ /* 0x000fe20002000000 */
[----:B------:R-:W-:Y:S01]  /*49a0*/  @!P4 R2UR UR6, R2 ;  /* 0x000000000206c2ca */ /* 0x000fe200000e0000 */
[----:B-1----:R-:W-:Y:S01]  /*49b0*/  @!P4 IMAD.MOV.U32 R0, RZ, RZ, 0x2000 ;  /* 0x00002000ff00c424 */ /* 0x002fe200078e00ff */
[----:B------:R-:W-:Y:S01]  /*49c0*/  UMOV UR9, 0x10000000 ;  /* 0x1000000000097882 */ /* 0x000fe20000000000 */
[----:B------:R-:W-:Y:S01]  /*49d0*/  UMOV UR27, UR35 ;  /* 0x00000023001b7c82 */ /* 0x000fe20008000000 */
[----:B------:R-:W-:Y:S02]  /*49e0*/  @!UP0 UIADD3 UR26, UPT, UPT, UR34, 0x20, URZ ;  /* 0x00000020221a8890 */ /* 0x000fe4000fffe0ff */
[----:B------:R-:W-:Y:S01]  /*49f0*/  @!UP0 UIADD3 UR24, UPT, UPT, UR4, 0x2200, URZ ;  /* 0x0000220004188890 */ /* 0x000fe2000fffe0ff */
[----:B------:R-:W-:Y:S01]  /*4a00*/  VOTEU.ALL UP0, P4 ;  /* 0x0000000000ff7886 */ /* 0x000fe20002000000 */
[----:B------:R-:W-:Y:S03]  /*4a10*/  UMOV UR28, UR36 ;  /* 0x00000024001c7c82 */ /* 0x000fe60008000000 */
        /* <DEDUP_REMOVED lines=13> */
.L_x_178:
[----:B------:R-:W2:Y:S01]  /*4af0*/  LDC.64 R12, c[0x0][0xb18] ;  /* 0x0002c600ff0c7b82 */ /* 0x000ea20000000a00 */
[----:B------:R-:W-:Y:S01]  /*4b00*/  @!P4 R2UR UR6, R2 ;  /* 0x000000000206c2ca */ /* 0x000fe200000e0000 */
[----:B------:R-:W-:Y:S01]  /*4b10*/  VOTEU.ALL UP0, P4 ;  /* 0x0000000000ff7886 */ /* 0x000fe20002000000 */
[----:B------:R-:W-:Y:S01]  /*4b20*/  @!P4 R2UR UR8, R8 ;  /* 0x000000000808c2ca */ /* 0x000fe200000e0000 */
[----:B-1----:R-:W-:Y:S01]  /*4b30*/  @!P4 IMAD.MOV.U32 R0, RZ, RZ, 0x2000 ;  /* 0x00002000ff00c424 */ /* 0x002fe200078e00ff */
[----:B------:R-:W-:Y:S03]  /*4b40*/  UMOV UR9, 0x10000000 ;  /* 0x1000000000097882 */ /* 0x000fe60000000000 */
[----:B------:R-:W1:Y:S01]  /*4b50*/  @!P1 LDC R2, c[0x0][0xb0c] ;  /* 0x0002c300ff029b82 */ /* 0x000e620000000800 */
[----:B------:R-:W-:Y:S01]  /*4b60*/  @!UP0 UIADD3 UR18, UPT, UPT, UR34, 0x40, URZ ;  /* 0x0000004022128890 */ /* 0x000fe2000fffe0ff */
[----:B------:R-:W-:Y:S01]  /*4b70*/  @P3 SHF.R.U32.HI R30, RZ, 0x10, R25 ;  /* 0x00000010ff1e3819 */ /* 0x000fe20000011619 */
[----:B------:R-:W-:Y:S01]  /*4b80*/  @!UP0 UIADD3 UR16, UPT, UPT, UR4, 0x4200, URZ ;  /* 0x0000420004108890 */ /* 0x000fe2000fffe0ff */
[----:B------:R-:W-:Y:S01]  /*4b90*/  VIADD R32, R32, 0x1 ;  /* 0x0000000120207836 */ /* 0x000fe20000000000 */
[----:B------:R-:W-:Y:S01]  /*4ba0*/  VOTEU.ALL UP0, P4 ;  /* 0x0000000000ff7886 */ /* 0x000fe20002000000 */
[----:B------:R-:W-:Y:S01]  /*4bb0*/  UMOV UR19, UR35 ;  /* 0x0000002300137c82 */ /* 0x000fe20008000000 */
[----:B------:R-:W-:Y:S01]  /*4bc0*/  UMOV UR20, UR36 ;  /* 0x0000002400147c82 */ /* 0x000fe20008000000 */
[----:B------:R-:W-:Y:S01]  /*4bd0*/  IMAD.U32 R9, RZ, RZ, UR6 ;  /* 0x00000006ff097e24 */ /* 0x000fe2000f8e00ff */
[----:B------:R-:W-:Y:S01]  /*4be0*/  UPRMT UR6, UR37, 0x654, UR17 ;  /* 0x0000065425067896 */ /* 0x000fe20008000011 */
[----:B------:R-:W-:Y:S01]  /*4bf0*/  IMAD.U32 R8, RZ, RZ, UR8 ;  /* 0x00000008ff087e24 */ /* 0x000fe2000f8e00ff */
[----:B------:R-:W-:Y:S02]  /*4c00*/  UMOV UR8, 0x0 ;  /* 0x0000000000087882 */ /* 0x000fe40000000000 */
[----:B------:R-:W-:Y:S02]  /*4c10*/  @!P4 R2UR UR11, R9 ;  /* 0x00000000090bc2ca */ /* 0x000fe400000e0000 */
[----:B------:R-:W-:Y:S02]  /*4c20*/  @!P4 R2UR UR10, R8 ;  /* 0x00000000080ac2ca */ /* 0x000fe400000e0000 */
[----:B------:R-:W3:Y:S11]  /*4c30*/  LDC.64 R8, c[0x0][0xb10] ;  /* 0x0002c400ff087b82 */ /* 0x000ef60000000a00 */
[----:B------:R4:W-:Y:S01]  /*4c40*/  @!UP0 UTMALDG.3D [UR16], [UR10], desc[UR8] ;  /* 0x000008100a0085b4 */ /* 0x0009e20008011000 */
[----:B------:R5:W-:Y:S01]  /*4c50*/  @!P4 SYNCS.ARRIVE.TRANS64.RED.A0TR RZ, [UR4+0x70], R0 ;  /* 0x00007000ffffc9a7 */ /* 0x000be20008300404 */
[C---:B---3--:R-:W-:Y:S01]  /*4c60*/  @!P1 IMAD.HI.U32 R8, R11.reuse, R8, RZ ;  /* 0x000000080b089227 */ /* 0x048fe200078e00ff */
[----:B--2---:R-:W-:Y:S02]  /*4c70*/  @!P1 ISETP.NE.AND P0, PT, R12, 0x1, PT ;  /* 0x000000010c00980c */ /* 0x004fe40003f05270 */
[----:B-1----:R-:W-:Y:S01]  /*4c80*/  @!P1 ISETP.NE.AND P2, PT, R2, 0x1, PT ;  /* 0x000000010200980c */ /* 0x002fe20003f45270 */
[----:B------:R-:W-:Y:S01]  /*4c90*/  SYNCS.ARRIVE.TRANS64.RED.A1T0 RZ, [UR6], RZ ;  /* 0x000000ffffff79a7 */ /* 0x000fe20008100406 */
[C---:B------:R-:W-:Y:S01]  /*4ca0*/  @!P1 IMAD.HI.U32 R13, R10.reuse, R13, RZ ;  /* 0x0000000d0a0d9227 */ /* 0x040fe200078e00ff */
[----:B------:R-:W-:Y:S04]  /*4cb0*/  @!P1 SHF.R.U32.HI R8, RZ, R9, R8 ;  /* 0x00000009ff089219 */ /* 0x000fe80000011608 */
[----:B------:R-:W-:Y:S01]  /*4cc0*/  @!P1 SEL R8, R11, R8, !P2 ;  /* 0x000000080b089207 */ /* 0x000fe20005000000 */
[----:B------:R-:W1:Y:S01]  /*4cd0*/  SYNCS.PHASECHK.TRANS64.TRYWAIT P5, [UR4+0x98], R20 ;  /* 0x00009814ff0075a7 */ /* 0x000e6200080a1104 */
[----:B-----5:R-:W2:Y:S02]  /*4ce0*/  @!P1 LDC R0, c[0x0][0xb20] ;  /* 0x0002c800ff009b82 */ /* 0x020ea40000000800 */
[----:B--2---:R-:W-:Y:S04]  /*4cf0*/  @!P1 SHF.R.U32.HI R0, RZ, R0, R13 ;  /* 0x00000000ff009219 */ /* 0x004fe8000001160d */
[----:B------:R-:W-:Y:S05]  /*4d00*/  @!P1 SEL R9, R10, R0, !P0 ;  /* 0x000000000a099207 */ /* 0x000fea0004000000 */
[----:B------:R-:W-:Y:S02]  /*4d10*/  @!P1 IMAD.IADD R0, R9, 0x1, -R8 ;  /* 0x0000000109009824 */ /* 0x000fe400078e0a08 */
[----:B------:R-:W-:Y:S02]  /*4d20*/  @!P1 IMAD.IADD R8, R8, 0x1, -R9 ;  /* 0x0000000108089824 */ /* 0x000fe400078e0a09 */
[----:B------:R-:W-:Y:S02]  /*4d30*/  @!P1 IMAD R11, R0, R2, R11 ;  /* 0x00000002000b9224 */ /* 0x000fe400078e020b */
[----:B------:R-:W-:Y:S01]  /*4d40*/  @!P1 IMAD R10, R8, R12, R10 ;  /* 0x0000000c080a9224 */ /* 0x000fe200078e020a */
[----:B-1--4-:R-:W-:Y:S06]  /*4d50*/  @!P5 BRA `(.L_x_86) ;  /* 0x0000004c00b8d947 */ /* 0x012fec0003800000 */
.L_x_180:
[----:B------:R-:W-:Y:S01]  /*4d60*/  @!P4 IADD3 R2, P0, PT, R34, 0x580, RZ ;  /* 0x000005802202c810 */ /* 0x000fe20007f1e0ff */
[----:B------:R-:W-:Y:S01]  /*4d70*/  VOTEU.ALL UP0, P4 ;  /* 0x0000000000ff7886 */ /* 0x000fe20002000000 */
[----:B------:R-:W-:Y:S01]  /*4d80*/  UMOV UR18, 0x0 ;  /* 0x0000000000127882 */ /* 0x000fe20000000000 */
[----:B------:R-:W-:Y:S01]  /*4d90*/  UMOV UR19, 0x10000000 ;  /* 0x1000000000137882 */ /* 0x000fe20000000000 */
[----:B------:R-:W-:Y:S01]  /*4da0*/  @!P4 R2UR UR8, R2 ;  /* 0x000000000208c2ca */ /* 0x000fe200000e0000 */
[----:B-1----:R-:W-:Y:S01]  /*4db0*/  @!P4 IMAD.X R0, RZ, RZ, R35, P0 ;  /* 0x000000ffff00c224 */ /* 0x002fe200000e0623 */
[----:B------:R-:W-:Y:S01]  /*4dc0*/  @!UP0 UIADD3 UR10, UPT, UPT, UR34, 0x60, URZ ;  /* 0x00000060220a8890 */ /* 0x000fe2000fffe0ff */
[----:B------:R-:W-:Y:S01]  /*4dd0*/  ISETP.NE.AND P0, PT, R32, 0x2, PT ;  /* 0x000000022000780c */ /* 0x000fe20003f05270 */
[----:B------:R-:W-:Y:S01]  /*4de0*/  @!UP0 UIADD3 UR9, UPT, UPT, UR4, 0x78, URZ ;  /* 0x0000007804098890 */ /* 0x000fe2000fffe0ff */
[----:B------:R-:W-:Y:S01]  /*4df0*/  LOP3.LUT R33, R33, 0x1, RZ, 0x3c, !PT ;  /* 0x0000000121217812 */ /* 0x000fe200078e3cff */
[----:B------:R-:W-:Y:S01]  /*4e00*/  UMOV UR11, UR35 ;  /* 0x00000023000b7c82 */ /* 0x000fe20008000000 */
[----:B------:R-:W-:Y:S01]  /*4e10*/  @!P4 R2UR UR6, R0 ;  /* 0x000000000006c2ca */ /* 0x000fe200000e0000 */
[----:B------:R-:W-:Y:S01]  /*4e20*/  UMOV UR12, UR36 ;  /* 0x00000024000c7c82 */ /* 0x000fe20008000000 */
[----:B------:R-:W-:Y:S01]  /*4e30*/  @P3 R2UR UR36, R30 ;  /* 0x000000001e2432ca */ /* 0x000fe200000e0000 */
[----:B------:R-:W-:Y:S01]  /*4e40*/  IMAD.IADD R20, R10, 0x1, R86 ;  /* 0x000000010a147824 */ /* 0x000fe200078e0256 */
[----:B------:R-:W-:Y:S01]  /*4e50*/  SEL R0, RZ, 0x1, P0 ;  /* 0x00000001ff007807 */ /* 0x000fe20000000000 */
[----:B------:R-:W-:Y:S01]  /*4e60*/  IMAD.IADD R21, R11, 0x1, R87 ;  /* 0x000000010b157824 */ /* 0x000fe200078e0257 */
[----:B------:R-:W-:Y:S01]  /*4e70*/  SEL R32, R32, RZ, P0 ;  /* 0x000000ff20207207 */ /* 0x000fe20000000000 */
[----:B------:R-:W-:Y:S01]  /*4e80*/  IMAD.U32 R8, RZ, RZ, UR8 ;  /* 0x00000008ff087e24 */ /* 0x000fe2000f8e00ff */
[----:B------:R-:W-:Y:S01]  /*4e90*/  @!UP0 UIADD3 UR8, UPT, UPT, UR4, 0x6200, URZ ;  /* 0x0000620004088890 */ /* 0x000fe2000fffe0ff */
[----:B------:R-:W-:Y:S01]  /*4ea0*/  LOP3.LUT R31, R31, R0, RZ, 0x3c, !PT ;  /* 0x000000001f1f7212 */ /* 0x000fe200078e3cff */
[----:B------:R-:W-:Y:S02]  /*4eb0*/  VOTEU.ALL UP0, P4 ;  /* 0x0000000000ff7886 */ /* 0x000fe40002000000 */
[----:B------:R-:W-:Y:S01]  /*4ec0*/  @!P4 R2UR UR14, R8 ;  /* 0x00000000080ec2ca */ /* 0x000fe200000e0000 */
[----:B------:R-:W-:Y:S05]  /*4ed0*/  IMAD.U32 R9, RZ, RZ, UR6 ;  /* 0x00000006ff097e24 */ /* 0x000fea000f8e00ff */
[----:B------:R-:W-:Y:S11]  /*4ee0*/  @!P4 R2UR UR15, R9 ;  /* 0x00000000090fc2ca */ /* 0x000ff600000e0000 */
[----:B------:R-:W-:Y:S02]  /*4ef0*/  @!UPT UIADD3 URZ, UPT, UPT, URZ, URZ, URZ ;  /* 0x000000fffffff290 */ /* 0x000fe4000fffe0ff */
[----:B------:R2:W-:Y:S01]  /*4f00*/  @!UP0 UTMALDG.3D [UR8], [UR14], desc[UR18] ;  /* 0x000012080e0085b4 */ /* 0x0005e20008011000 */
[----:B------:R2:W-:Y:S01]  /*4f10*/  @!P4 SYNCS.ARRIVE.TRANS64.RED.A0TR RZ, [UR4+0x78], R29 ;  /* 0x0000781dffffc9a7 */ /* 0x0005e20008300404 */
[----:B------:R-:W-:Y:S01]  /*4f20*/  UPLOP3.LUT UP0, UPT, UPT, UPT, UPT, 0x80, 0x8 ;  /* 0x000000000008789c */ /* 0x000fe20003f0f070 */
[----:B------:R-:W-:Y:S01]  /*4f30*/  SYNCS.ARRIVE.TRANS64.RED.A1T0 RZ, [UR5], RZ ;  /* 0x000000ffffff79a7 */ /* 0x000fe20008100405 */
[----:B------:R-:W-:Y:S09]  /*4f40*/  @P3 BRA `(.L_x_87) ;  /* 0xfffffff0009c3947 */ /* 0x000ff2000383ffff */
[----:B------:R-:W-:-:S04]  /*4f50*/  SHF.L.U32 R2, R33, 0x1f, RZ ;  /* 0x0000001f21027819 */ /* 0x000fc800000006ff */
[----:B------:R-:W1:Y:S02]  /*4f60*/  SYNCS.PHASECHK.TRANS64.TRYWAIT P0, [UR4+0x80], R2 ;  /* 0x00008002ff0075a7 */ /* 0x000e640008001104 */
[----:B-1----:R-:W-:Y:S05]  /*4f70*/  @!P0 BRA `(.L_x_88) ;  /* 0x0000004c00488947 */ /* 0x002fea0003800000 */
.L_x_182:
[----:B------:R-:W3:Y:S02]  /*4f80*/  SYNCS.PHASECHK.TRANS64.TRYWAIT P0, [UR4+0x88], R2 ;  /* 0x00008802ff0075a7 */ /* 0x000ee40008001104 */
[----:B---3--:R-:W-:Y:S05]  /*4f90*/  @!P0 BRA `(.L_x_89) ;  /* 0x0000004c00588947 */ /* 0x008fea0003800000 */
.L_x_184:
[----:B------:R-:W3:Y:S02]  /*4fa0*/  SYNCS.PHASECHK.TRANS64.TRYWAIT P0, [UR4+0x90], R2 ;  /* 0x00009002ff0075a7 */ /* 0x000ee40008001104 */
[----:B---3--:R-:W-:Y:S05]  /*4fb0*/  @!P0 BRA `(.L_x_90) ;  /* 0x0000004c00688947 */ /* 0x008fea0003800000 */
.L_x_186:
[----:B-1----:R-:W-:-:S07]  /*4fc0*/  MOV R0, UR4 ;  /* 0x0000000400007c02 */ /* 0x002fce0008000f00 */
.L_x_91:
[----:B-1----:R-:W-:-:S04]  /*4fd0*/  SHF.L.U32 R2, R33, 0x1f, RZ ;  /* 0x0000001f21027819 */ /* 0x002fc800000006ff */
[----:B------:R1:W3:Y:S03]  /*4fe0*/  SYNCS.PHASECHK.TRANS64.TRYWAIT P0, [R0+URZ+0x98], R2 ;  /* 0x00009802000075a7 */ /* 0x0002e600080011ff */
[----:B---3--:R-:W-:Y:S05]  /*4ff0*/  @!P0 NANOSLEEP.SYNCS 0x989680 ;  /* 0x009896800000895d */ /* 0x008fea0003900000 */
[----:B------:R-:W3:Y:S02]  /*5000*/  @!P0 SYNCS.PHASECHK.TRANS64 P0, [R0+URZ+0x98], R2 ;  /* 0x00009802000085a7 */ /* 0x000ee400080010ff */
[----:B--23--:R-:W-:Y:S05]  /*5010*/  @P0 EXIT ;  /* 0x000000000000094d */ /* 0x00cfea0003800000 */
[----:B------:R-:W-:Y:S05]  /*5020*/  BRA `(.L_x_91) ;  /* 0xfffffffc00e87947 */ /* 0x000fea000383ffff */
.L_x_76:
[----:B------:R-:W-:-:S06]  /*5030*/  UISETP.GE.AND UP0, UPT, UR5, 0x4, UPT ;  /* 0x000000040500788c */ /* 0x000fcc000bf06270 */
[----:B------:R-:W-:-:S13]  /*5040*/  PLOP3.LUT P0, PT, PT, PT, UP0, 0x80, 0x8 ;  /* 0x000000000008781c */ /* 0x000fda0003f0f008 */
[----:B------:R-:W-:Y:S05]  /*5050*/  @!P0 EXIT ;  /* 0x000000000000894d */ /* 0x000fea0003800000 */
[----:B------:R-:W-:Y:S01]  /*5060*/  BAR.SYNC.DEFER_BLOCKING 0x6, 0xa0 ;  /* 0x0182800000007b1d */ /* 0x000fe20000010000 */
[C---:B------:R-:W-:Y:S01]  /*5070*/  IMAD.SHL.U32 R2, R101.reuse, 0x20, RZ ;  /* 0x0000002065027824 */ /* 0x040fe200078e00ff */
[C---:B------:R-:W-:Y:S01]  /*5080*/  SHF.L.U32 R46, R101.reuse, 0x10, RZ ;  /* 0x00000010652e7819 */ /* 0x040fe200000006ff */
[C---:B------:R-:W-:Y:S01]  /*5090*/  IMAD.SHL.U32 R100, R101.reuse, 0x4, RZ ;  /* 0x0000000465647824 */ /* 0x040fe200078e00ff */
[C---:B------:R-:W-:Y:S01]  /*50a0*/  LOP3.LUT R102, R101.reuse, 0x60, RZ, 0xc0, !PT ;  /* 0x0000006065667812 */ /* 0x040fe200078ec0ff */
[----:B------:R-:W-:Y:S01]  /*50b0*/  HFMA2 R97, -RZ, RZ, 0, 5.9604644775390625e-08 ;  /* 0x00000001ff617431 */ /* 0x000fe200000001ff */
[----:B------:R-:W-:Y:S02]  /*50c0*/  UMOV UR48, 0x400 ;  /* 0x0000040000307882 */ /* 0x000fe40000000000 */
[----:B------:R-:W1:Y:S01]  /*50d0*/  LDC R91, c[0x0][0x370] ;  /* 0x0000dc00ff5b7b82 */ /* 0x000e620000000800 */
[----:B------:R-:W-:Y:S01]  /*50e0*/  ULEA UR48, UR37, UR48, 0x18 ;  /* 0x0000003025307291 */ /* 0x000fe2000f8ec0ff */
[----:B------:R-:W-:Y:S01]  /*50f0*/  LOP3.LUT R3, R2, 0xc0, RZ, 0xc0, !PT ;  /* 0x000000c002037812 */ /* 0x000fe200078ec0ff */
[----:B------:R-:W-:Y:S01]  /*5100*/  HFMA2 R95, -RZ, RZ, 0, 0 ;  /* 0x00000000ff5f7431 */ /* 0x000fe200000001ff */
[----:B------:R-:W-:Y:S01]  /*5110*/  LOP3.LUT R99, R101, 0x2, RZ, 0xc0, !PT ;  /* 0x0000000265637812 */ /* 0x000fe200078ec0ff */
[----:B------:R-:W-:Y:S01]  /*5120*/  UIADD3 UR4, UPT, UPT, UR48, 0x200, URZ ;  /* 0x0000020030047890 */ /* 0x000fe2000fffe0ff */
[----:B------:R-:W-:Y:S01]  /*5130*/  LOP3.LUT R100, R3, 0x18, R100, 0xf8, !PT ;  /* 0x0000001803647812 */ /* 0x000fe200078ef864 */
[----:B------:R-:W-:Y:S01]  /*5140*/  IMAD.MOV.U32 R45, RZ, RZ, RZ ;  /* 0x000000ffff2d7224 */ /* 0x000fe200078e00ff */
[----:B------:R-:W2:Y:S01]  /*5150*/  LDC R42, c[0x0][0xb0c] ;  /* 0x0002c300ff2a7b82 */ /* 0x000ea20000000800 */
[----:B------:R-:W-:Y:S01]  /*5160*/  LOP3.LUT R46, R46, 0x600000, RZ, 0xc0, !PT ;  /* 0x006000002e2e7812 */ /* 0x000fe200078ec0ff */
[----:B------:R-:W-:Y:S01]  /*5170*/  IMAD.MOV.U32 R105, RZ, RZ, RZ ;  /* 0x000000ffff697224 */ /* 0x000fe200078e00ff */
[----:B------:R-:W-:Y:S01]  /*5180*/  LOP3.LUT R100, R100, 0xf20, R2, 0xf8, !PT ;  /* 0x00000f2064647812 */ /* 0x000fe200078ef802 */
[----:B------:R-:W-:Y:S01]  /*5190*/  IMAD.U32 R93, RZ, RZ, UR4 ;  /* 0x00000004ff5d7e24 */ /* 0x000fe2000f8e00ff */
[----:B------:R-:W-:Y:S01]  /*51a0*/  LOP3.LUT R101, R101, 0x4, RZ, 0xc0, !PT ;  /* 0x0000000465657812 */ /* 0x000fe200078ec0ff */
[----:B------:R-:W3:Y:S01]  /*51b0*/  LDCU.64 UR52, c[0x0][0x348] ;  /* 0x00006900ff3477ac */ /* 0x000ee20008000a00 */
[----:B------:R-:W-:Y:S01]  /*51c0*/  MOV R96, RZ ;  /* 0x000000ff00607202 */ /* 0x000fe20000000f00 */
[----:B------:R-:W4:Y:S01]  /*51d0*/  LDC R89, c[0x0][0xb20] ;  /* 0x0002c800ff597b82 */ /* 0x000f220000000800 */
[----:B------:R-:W3:Y:S01]  /*51e0*/  LDS R0, [UR48+0x160] ;  /* 0x00016030ff007984 */ /* 0x000ee20008000800 */
[----:B------:R-:W-:Y:S01]  /*51f0*/  IMAD R100, R100, 0x2, R93 ;  /* 0x0000000264647824 */ /* 0x000fe200078e025d */
[----:B------:R-:W1:Y:S03]  /*5200*/  LDCU.64 UR38, c[0x0][0x888] ;  /* 0x00011100ff2677ac */ /* 0x000e660008000a00 */
[--C-:B------:R-:W-:Y:S01]  /*5210*/  IMAD R99, R99, -0x10, R100.reuse ;  /* 0xfffffff063637824 */ /* 0x100fe200078e0264 */
[----:B------:R-:W1:Y:S01]  /*5220*/  LDCU.64 UR44, c[0x0][0x890] ;  /* 0x00011200ff2c77ac */ /* 0x000e620008000a00 */
[----:B------:R-:W1:Y:S01]  /*5230*/  LDC R41, c[0x0][0xb30] ;  /* 0x0002cc00ff297b82 */ /* 0x000e620000000800 */
[----:B------:R-:W-:Y:S01]  /*5240*/  IMAD R98, R101, -0x10, R100 ;  /* 0xfffffff065627824 */ /* 0x000fe200078e0264 */
[----:B------:R-:W-:Y:S01]  /*5250*/  UMOV UR49, URZ ;  /* 0x000000ff00317c82 */ /* 0x000fe20008000000 */
[----:B------:R-:W-:-:S05]  /*5260*/  UMOV UR51, URZ ;  /* 0x000000ff00337c82 */ /* 0x000fca0008000000 */
[----:B------:R-:W1:Y:S08]  /*5270*/  LDC.64 R84, c[0x0][0xb10] ;  /* 0x0002c400ff547b82 */ /* 0x000e700000000a00 */
[----:B------:R-:W1:Y:S08]  /*5280*/  LDC.64 R38, c[0x0][0xb18] ;  /* 0x0002c600ff267b82 */ /* 0x000e700000000a00 */
[----:B------:R-:W1:Y:S08]  /*5290*/  LDC.64 R36, c[0x0][0xb28] ;  /* 0x0002ca00ff247b82 */ /* 0x000e700000000a00 */
[----:B------:R-:W1:Y:S01]  /*52a0*/  LDC.64 R82, c[0x0][0x8b0] ;  /* 0x00022c00ff527b82 */ /* 0x000e620000000a00 */
[----:B---3--:R-:W-:-:S07]  /*52b0*/  IMAD.IADD R46, R0, 0x1, R46 ;  /* 0x00000001002e7824 */ /* 0x008fce00078e022e */
[----:B------:R-:W3:Y:S08]  /*52c0*/  LDC.64 R80, c[0x0][0x8a8] ;  /* 0x00022a00ff507b82 */ /* 0x000ef00000000a00 */
[----:B--2-4-:R-:W1:Y:S02]  /*52d0*/  LDC R90, c[0x0][0x374] ;  /* 0x0000dd00ff5a7b82 */ /* 0x014e640000000800 */
.L_x_135:
[----:B------:R-:W-:Y:S02]  /*52e0*/  LEA R0, R105, UR48, 0x3 ;  /* 0x0000003069007c11 */ /* 0x000fe4000f8e18ff */
[----:B------:R-:W-:Y:S02]  /*52f0*/  SHF.L.U32 R2, R95, 0x1f, RZ ;  /* 0x0000001f5f027819 */ /* 0x000fe400000006ff */
[----:B-1----:R-:W-:Y:S02]  /*5300*/  LEA R16, R105, UR48, 0x4 ;  /* 0x0000003069107c11 */ /* 0x002fe4000f8e20ff */
[----:B------:R-:W2:Y:S02]  /*5310*/  SYNCS.PHASECHK.TRANS64.TRYWAIT P0, [R0+URZ+0xb0], R2 ;  /* 0x0000b002000075a7 */ /* 0x000ea400080011ff */
[----:B--23--:R-:W-:Y:S05]  /*5320*/  @!P0 BRA `(.L_x_92) ;  /* 0x0000004800a48947 */ /* 0x00cfea0003800000 */
.L_x_187:
[----:B------:R-:W4:Y:S01]  /*5330*/  LDC.64 R10, c[0x0][0xb10] ;  /* 0x0002c400ff0a7b82 */ /* 0x000f220000000a00 */
[----:B------:R-:W3:Y:S01]  /*5340*/  LDS.128 R16, [R16+0x140] ;  /* 0x0001400010107984 */ /* 0x000ee20000000c00 */
[----:B-1----:R-:W-:Y:S01]  /*5350*/  ISETP.NE.AND P1, PT, R41, 0x1, PT ;  /* 0x000000012900780c */ /* 0x002fe20003f25270 */
[----:B--2---:R-:W-:Y:S01]  /*5360*/  VIADD R0, R0, 0xc0 ;  /* 0x000000c000007836 */ /* 0x004fe20000000000 */
[----:B------:R-:W-:Y:S04]  /*5370*/  ISETP.GE.AND P0, PT, R40, 0x1, PT ;  /* 0x000000012800780c */ /* 0x000fe80003f06270 */
[----:B------:R-:W1:Y:S01]  /*5380*/  LDC.64 R8, c[0x0][0xb18] ;  /* 0x0002c600ff087b82 */ /* 0x000e620000000a00 */
[----:B------:R-:W-:Y:S01]  /*5390*/  PRMT R0, RZ, 0x654, R0 ;  /* 0x00000654ff007816 */ /* 0x000fe20000000000 */
[----:B------:R-:W-:Y:S01]  /*53a0*/  @!PT LDS RZ, [RZ] ;  /* 0x00000000fffff984 */ /* 0x000fe20000000800 */
[----:B------:R-:W-:Y:S01]  /*53b0*/  @!PT LDS RZ, [RZ] ;  /* 0x00000000fffff984 */ /* 0x000fe20000000800 */
[----:B------:R-:W-:Y:S01]  /*53c0*/  @!PT LDS RZ, [RZ] ;  /* 0x00000000fffff984 */ /* 0x000fe20000000800 */
[----:B------:R-:W-:Y:S01]  /*53d0*/  @!PT LDS RZ, [RZ] ;  /* 0x00000000fffff984 */ /* 0x000fe20000000800 */
[----:B------:R2:W-:Y:S06]  /*53e0*/  MEMBAR.ALL.CTA ;  /* 0x0000000000007992 */ /* 0x0005ec0000008000 */
[----:B--2---:R-:W2:Y:S01]  /*53f0*/  FENCE.VIEW.ASYNC.S ;  /* 0x00000000000073c6 */ /* 0x004ea20000000000 */
[----:B------:R-:W1:Y:S08]  /*5400*/  @!P1 LDC R12, c[0x0][0xb20] ;  /* 0x0002c800ff0c9b82 */ /* 0x000e700000000800 */
[----:B------:R-:W1:Y:S01]  /*5410*/  @!P1 LDC R7, c[0x0][0xb0c] ;  /* 0x0002c300ff079b82 */ /* 0x000e620000000800 */
[----:B--2---:R2:W-:Y:S01]  /*5420*/  SYNCS.ARRIVE.TRANS64.RED.A1T0 RZ, [R0+URZ], RZ ;  /* 0x000000ff00ff79a7 */ /* 0x0045e200081004ff */
[----:B---3--:R-:W-:Y:S04]  /*5430*/  LOP3.LUT P4, RZ, R18, 0x1, RZ, 0xc0, !PT ;  /* 0x0000000112ff7812 */ /* 0x008fe8000788c0ff */
[----:B------:R-:W-:Y:S09]  /*5440*/  P2R R103, PR, RZ, 0x10 ;  /* 0x00000010ff677803 */ /* 0x000ff20000000000 */
[----:B------:R-:W-:Y:S02]  /*5450*/  @P4 MOV R44, R16 ;  /* 0x00000010002c4202 */ /* 0x000fe40000000f00 */
[----:B------:R-:W-:Y:S01]  /*5460*/  @P4 LOP3.LUT R43, R17, 0xffff, RZ, 0xc0, !PT ;  /* 0x0000ffff112b4812 */ /* 0x000fe200078ec0ff */
[----:B--2-4-:R-:W-:Y:S06]  /*5470*/  @!P0 BRA `(.L_x_93) ;  /* 0x0000000000a48947 */ /* 0x014fec0003800000 */
[----:B------:R-:W-:Y:S01]  /*5480*/  IMAD.HI.U32 R0, R90, R39, RZ ;  /* 0x000000275a007227 */ /* 0x000fe200078e00ff */
[----:B------:R-:W-:Y:S02]  /*5490*/  ISETP.NE.AND P0, PT, R38, 0x1, PT ;  /* 0x000000012600780c */ /* 0x000fe40003f05270 */
[----:B------:R-:W-:Y:S01]  /*54a0*/  ISETP.NE.AND P2, PT, R40, 0x1, PT ;  /* 0x000000012800780c */ /* 0x000fe20003f45270 */
[----:B------:R-:W-:Y:S01]  /*54b0*/  IMAD.HI.U32 R4, R91, R84, RZ ;  /* 0x000000545b047227 */ /* 0x000fe200078e00ff */
[----:B------:R-:W-:Y:S02]  /*54c0*/  SHF.R.U32.HI R0, RZ, R89, R0 ;  /* 0x00000059ff007219 */ /* 0x000fe40000011600 */
[----:B------:R-:W-:Y:S01]  /*54d0*/  ISETP.NE.AND P3, PT, R42, 0x1, PT ;  /* 0x000000012a00780c */ /* 0x000fe20003f65270 */
[----:B------:R-:W-:Y:S01]  /*54e0*/  IMAD.HI.U32 R6, R43, R39, RZ ;  /* 0x000000272b067227 */ /* 0x000fe200078e00ff */
[-C--:B------:R-:W-:Y:S02]  /*54f0*/  SHF.R.U32.HI R4, RZ, R85.reuse, R4 ;  /* 0x00000055ff047219 */ /* 0x080fe40000011604 */
[----:B------:R-:W-:Y:S01]  /*5500*/  SEL R0, R90, R0, !P0 ;  /* 0x000000005a007207 */ /* 0x000fe20004000000 */
[----:B------:R-:W-:Y:S01]  /*5510*/  IMAD.HI.U32 R5, R44, R84, RZ ;  /* 0x000000542c057227 */ /* 0x000fe200078e00ff */
[----:B------:R-:W-:Y:S03]  /*5520*/  SEL R4, R91, R4, !P3 ;  /* 0x000000045b047207 */ /* 0x000fe60005800000 */
[-C--:B------:R-:W-:Y:S01]  /*5530*/  IMAD.HI.U32 R3, R0, R36.reuse, RZ ;  /* 0x0000002400037227 */ /* 0x080fe200078e00ff */
[----:B------:R-:W-:Y:S03]  /*5540*/  SHF.R.U32.HI R5, RZ, R85, R5 ;  /* 0x00000055ff057219 */ /* 0x000fe60000011605 */
[----:B------:R-:W-:Y:S01]  /*5550*/  IMAD.HI.U32 R2, R4, R36, RZ ;  /* 0x0000002404027227 */ /* 0x000fe200078e00ff */
[----:B------:R-:W-:Y:S02]  /*5560*/  @P2 SHF.R.U32.HI R0, RZ, R37, R3 ;  /* 0x00000025ff002219 */ /* 0x000fe40000011603 */
[----:B------:R-:W-:Y:S02]  /*5570*/  SHF.R.U32.HI R3, RZ, R89, R6 ;  /* 0x00000059ff037219 */ /* 0x000fe40000011606 */
[----:B------:R-:W-:Y:S01]  /*5580*/  @P2 SHF.R.U32.HI R4, RZ, R37, R2 ;  /* 0x00000025ff042219 */ /* 0x000fe20000011602 */
[----:B------:R-:W-:Y:S01]  /*5590*/  IMAD R0, R40, R0, RZ ;  /* 0x0000000028007224 */ /* 0x000fe200078e02ff */
[----:B------:R-:W-:Y:S02]  /*55a0*/  SEL R3, R43, R3, !P0 ;  /* 0x000000032b037207 */ /* 0x000fe40004000000 */
[----:B------:R-:W-:Y:S01]  /*55b0*/  SEL R2, R44, R5, !P3 ;  /* 0x000000052c027207 */ /* 0x000fe20005800000 */
[----:B------:R-:W-:Y:S01]  /*55c0*/  IMAD R5, R40, R4, RZ ;  /* 0x0000000428057224 */ /* 0x000fe200078e02ff */
[C---:B------:R-:W-:Y:S01]  /*55d0*/  ISETP.GE.AND P0, PT, R3.reuse, R0, PT ;  /* 0x000000000300720c */ /* 0x040fe20003f06270 */
[C---:B------:R-:W-:Y:S03]  /*55e0*/  IMAD.HI.U32 R0, R3.reuse, R36, RZ ;  /* 0x0000002403007227 */ /* 0x040fe600078e00ff */
[C---:B------:R-:W-:Y:S02]  /*55f0*/  ISETP.GE.OR P0, PT, R2.reuse, R5, P0 ;  /* 0x000000050200720c */ /* 0x040fe40000706670 */
[----:B------:R-:W-:Y:S04]  /*5600*/  SHF.R.U32.HI R0, RZ, R37, R0 ;  /* 0x00000025ff007219 */ /* 0x000fe80000011600 */
[C---:B------:R-:W-:Y:S05]  /*5610*/  SEL R6, R3.reuse, R0, !P2 ;  /* 0x0000000003067207 */ /* 0x040fea0005000000 */
        /* <DEDUP_REMOVED lines=14> */
[----:B------:R-:W-:Y:S07]  /*5700*/  IMAD R43, R3, R38, R43 ;  /* 0x00000026032b7224 */ /* 0x000fee00078e022b */
.L_x_93:
[----:B-1----:R-:W-:Y:S01]  /*5710*/  @!P1 ISETP.NE.AND P0, PT, R8, 0x1, PT ;  /* 0x000000010800980c */ /* 0x002fe20003f05270 */
[----:B------:R-:W-:Y:S01]  /*5720*/  @!P1 IMAD.HI.U32 R2, R43, R9, RZ ;  /* 0x000000092b029227 */ /* 0x000fe200078e00ff */
[----:B------:R-:W-:Y:S01]  /*5730*/  R2UR UR42, R21 ;  /* 0x00000000152a72ca */ /* 0x000fe200000e0000 */
[----:B------:R-:W-:Y:S01]  /*5740*/  BSSY.RECONVERGENT B6, `(.L_x_94) ;  /* 0x0000031000067945 */ /* 0x000fe20003800200 */
[----:B------:R-:W-:Y:S01]  /*5750*/  R2UR UR41, R20 ;  /* 0x00000000142972ca */ /* 0x000fe200000e0000 */
[C---:B------:R-:W-:Y:S01]  /*5760*/  @!P1 IMAD.HI.U32 R0, R44.reuse, R10, RZ ;  /* 0x0000000a2c009227 */ /* 0x040fe200078e00ff */
[----:B------:R-:W-:Y:S02]  /*5770*/  @!P1 SHF.R.U32.HI R2, RZ, R12, R2 ;  /* 0x0000000cff029219 */ /* 0x000fe40000011602 */
[----:B------:R-:W-:Y:S01]  /*5780*/  @!P1 ISETP.NE.AND P2, PT, R7, 0x1, PT ;  /* 0x000000010700980c */ /* 0x000fe20003f45270 */
[----:B------:R-:W-:Y:S01]  /*5790*/  VIADD R105, R105, 0x1 ;  /* 0x0000000169697836 */ /* 0x000fe20000000000 */
[----:B------:R-:W-:Y:S02]  /*57a0*/  @!P1 SEL R2, R43, R2, !P0 ;  /* 0x000000022b029207 */ /* 0x000fe40004000000 */
[----:B------:R-:W-:Y:S02]  /*57b0*/  @!P1 SHF.R.U32.HI R0, RZ, R11, R0 ;  /* 0x0000000bff009219 */ /* 0x000fe40000011600 */
[----:B------:R-:W-:Y:S01]  /*57c0*/  LOP3.LUT P0, RZ, R93, 0x1b0, RZ, 0xc0, !PT ;  /* 0x000001b05dff7812 */ /* 0x000fe2000780c0ff */
[----:B------:R-:W-:Y:S01]  /*57d0*/  USHF.L.U32 UR42, UR42, 0x7, URZ ;  /* 0x000000072a2a7899 */ /* 0x000fe200080006ff */
[----:B------:R-:W-:Y:S01]  /*57e0*/  @!P1 SEL R3, R44, R0, !P2 ;  /* 0x000000002c039207 */ /* 0x000fe20005000000 */
[----:B------:R-:W-:Y:S01]  /*57f0*/  USHF.L.U32 UR41, UR41, 0x7, URZ ;  /* 0x0000000729297899 */ /* 0x000fe200080006ff */
[----:B------:R-:W-:Y:S03]  /*5800*/  @P4 SHF.R.U32.HI R94, RZ, 0x10, R17 ;  /* 0x00000010ff5e4819 */ /* 0x000fe60000011611 */
[----:B------:R-:W-:Y:S02]  /*5810*/  @!P1 IMAD.IADD R0, R2, 0x1, -R3 ;  /* 0x0000000102009824 */ /* 0x000fe400078e0a03 */
[----:B------:R-:W-:Y:S02]  /*5820*/  @!P1 IMAD.IADD R2, R3, 0x1, -R2 ;  /* 0x0000000103029824 */ /* 0x000fe400078e0a02 */
[----:B------:R-:W-:Y:S02]  /*5830*/  @!P1 IMAD R44, R0, R7, R44 ;  /* 0x00000007002c9224 */ /* 0x000fe400078e022c */
[----:B------:R-:W-:Y:S01]  /*5840*/  @!P1 IMAD R43, R2, R8, R43 ;  /* 0x00000008022b9224 */ /* 0x000fe200078e022b */
[----:B------:R-:W-:Y:S06]  /*5850*/  @!P0 BRA `(.L_x_95) ;  /* 0x00000000007c8947 */ /* 0x000fec0003800000 */
[----:B------:R-:W1:Y:S01]  /*5860*/  LDCU.64 UR8, c[0x4][0x80] ;  /* 0x01001000ff0877ac */ /* 0x000e620008000a00 */
[----:B------:R-:W-:Y:S01]  /*5870*/  MOV R2, 0x0 ;  /* 0x0000000000027802 */ /* 0x000fe20000000f00 */
[----:B------:R-:W-:Y:S02]  /*5880*/  HFMA2 R12, -RZ, RZ, 0, 5.9604644775390625e-08 ;  /* 0x00000001ff0c7431 */ /* 0x000fe400000001ff */
[----:B------:R-:W-:Y:S01]  /*5890*/  IMAD.MOV.U32 R8, RZ, RZ, 0x70 ;  /* 0x00000070ff087424 */ /* 0x000fe200078e00ff */
[----:B------:R2:W3:Y:S01]  /*58a0*/  LDC.64 R14, c[0x4][R2] ;  /* 0x01000000020e7b82 */ /* 0x0004e20000000a00 */
[----:B------:R-:W4:Y:S01]  /*58b0*/  LDCU.64 UR6, c[0x4][0x88] ;  /* 0x01001100ff0677ac */ /* 0x000f220008000a00 */
[----:B------:R-:W-:Y:S01]  /*58c0*/  IMAD.MOV.U32 R13, RZ, RZ, RZ ;  /* 0x000000ffff0d7224 */ /* 0x000fe200078e00ff */
[----:B------:R-:W2:Y:S01]  /*58d0*/  LDCU.64 UR4, c[0x4][0x8] ;  /* 0x01000100ff0477ac */ /* 0x000ea20008000a00 */
[----:B-1----:R-:W-:Y:S01]  /*58e0*/  MOV R5, UR9 ;  /* 0x0000000900057c02 */ /* 0x002fe20008000f00 */
[----:B------:R-:W-:Y:S01]  /*58f0*/  IMAD.U32 R4, RZ, RZ, UR8 ;  /* 0x00000008ff047e24 */ /* 0x000fe2000f8e00ff */
[----:B----4-:R-:W-:Y:S01]  /*5900*/  MOV R7, UR7 ;  /* 0x0000000700077c02 */ /* 0x010fe20008000f00 */
[----:B------:R-:W-:Y:S01]  /*5910*/  IMAD.U32 R6, RZ, RZ, UR6 ;  /* 0x00000006ff067e24 */ /* 0x000fe2000f8e00ff */
[----:B--2---:R-:W-:Y:S01]  /*5920*/  MOV R11, UR5 ;  /* 0x00000005000b7c02 */ /* 0x004fe20008000f00 */
[----:B------:R-:W-:Y:S02]  /*5930*/  IMAD.U32 R10, RZ, RZ, UR4 ;  /* 0x00000004ff0a7e24 */ /* 0x000fe4000f8e00ff */
[----:B------:R-:W-:Y:S07]  /*5940*/  LEPC R20, `(.L_x_96) ;  /* 0x000000001014794e */ /* 0x000fee0000000000 */
[----:B---3-5:R-:W-:Y:S05]  /*5950*/  CALL.ABS.NOINC R14 ;  /* 0x000000000e007343 */ /* 0x028fea0003c00000 */
.L_x_96:
[----:B------:R-:W1:Y:S01]  /*5960*/  LDCU.64 UR8, c[0x4][0x80] ;  /* 0x01001000ff0877ac */ /* 0x000e620008000a00 */
[----:B------:R-:W2:Y:S01]  /*5970*/  LDC.64 R2, c[0x4][R2] ;  /* 0x0100000002027b82 */ /* 0x000ea20000000a00 */
[----:B------:R-:W-:Y:S02]  /*5980*/  HFMA2 R12, -RZ, RZ, 0, 5.9604644775390625e-08 ;  /* 0x00000001ff0c7431 */ /* 0x000fe400000001ff */
[----:B------:R-:W-:Y:S02]  /*5990*/  IMAD.MOV.U32 R8, RZ, RZ, 0x70 ;  /* 0x00000070ff087424 */ /* 0x000fe400078e00ff */
[----:B------:R-:W-:Y:S01]  /*59a0*/  IMAD.MOV.U32 R13, RZ, RZ, RZ ;  /* 0x000000ffff0d7224 */ /* 0x000fe200078e00ff */
[----:B------:R-:W3:Y:S01]  /*59b0*/  LDCU.64 UR6, c[0x4][0x88] ;  /* 0x01001100ff0677ac */ /* 0x000ee20008000a00 */
[----:B------:R-:W4:Y:S01]  /*59c0*/  LDCU.64 UR4, c[0x4][0x8] ;  /* 0x01000100ff0477ac */ /* 0x000f220008000a00 */
[----:B-1----:R-:W-:Y:S02]  /*59d0*/  MOV R4, UR8 ;  /* 0x0000000800047c02 */ /* 0x002fe40008000f00 */
[----:B------:R-:W-:Y:S02]  /*59e0*/  MOV R5, UR9 ;  /* 0x0000000900057c02 */ /* 0x000fe40008000f00 */
[----:B---3--:R-:W-:Y:S01]  /*59f0*/  MOV R7, UR7 ;  /* 0x0000000700077c02 */ /* 0x008fe20008000f00 */
[----:B------:R-:W-:Y:S01]  /*5a00*/  IMAD.U32 R6, RZ, RZ, UR6 ;  /* 0x00000006ff067e24 */ /* 0x000fe2000f8e00ff */
[----:B----4-:R-:W-:Y:S01]  /*5a10*/  MOV R11, UR5 ;  /* 0x00000005000b7c02 */ /* 0x010fe20008000f00 */
[----:B------:R-:W-:Y:S02]  /*5a20*/  IMAD.U32 R10, RZ, RZ, UR4 ;  /* 0x00000004ff0a7e24 */ /* 0x000fe4000f8e00ff */
[----:B------:R-:W-:Y:S07]  /*5a30*/  LEPC R20, `(.L_x_95) ;  /* 0x000000001014794e */ /* 0x000fee0000000000 */
[----:B--2---:R-:W-:Y:S05]  /*5a40*/  CALL.ABS.NOINC R2 ;  /* 0x0000000002007343 */ /* 0x004fea0003c00000 */
.L_x_95:
[----:B------:R-:W-:Y:S05]  /*5a50*/  BSYNC.RECONVERGENT B6 ;  /* 0x0000000000067941 */ /* 0x000fea0003800200 */
.L_x_94:
[----:B------:R-:W-:Y:S01]  /*5a60*/  ISETP.NE.U32.AND P4, PT, R82, RZ, PT ;  /* 0x000000ff5200720c */ /* 0x000fe20003f85070 */
[----:B------:R-:W-:Y:S01]  /*5a70*/  UISETP.NE.AND UP2, UPT, UR50, URZ, UPT ;  /* 0x000000ff3200728c */ /* 0x000fe2000bf45270 */
[----:B------:R-:W-:Y:S01]  /*5a80*/  ISETP.NE.U32.AND P2, PT, RZ, UR38, PT ;  /* 0x00000026ff007c0c */ /* 0x000fe2000bf45070 */
[----:B------:R-:W-:Y:S01]  /*5a90*/  UISETP.NE.U32.AND UP1, UPT, UR44, URZ, UPT ;  /* 0x000000ff2c00728c */ /* 0x000fe2000bf25070 */
[----:B------:R-:W-:Y:S01]  /*5aa0*/  ISETP.NE.AND.EX P4, PT, R83, RZ, PT, P4 ;  /* 0x000000ff5300720c */ /* 0x000fe20003f85340 */
[----:B------:R-:W-:Y:S01]  /*5ab0*/  UPLOP3.LUT UP0, UPT, UPT, UPT, UPT, 0x40, 0x4 ;  /* 0x000000000004789c */ /* 0x000fe20003f0e870 */
[----:B------:R-:W-:Y:S01]  /*5ac0*/  ISETP.NE.AND.EX P2, PT, RZ, UR39, PT, P2 ;  /* 0x00000027ff007c0c */ /* 0x000fe2000bf45320 */
[----:B------:R-:W-:Y:S01]  /*5ad0*/  UISETP.NE.AND.EX UP1, UPT, UR45, URZ, UPT, UP1 ;  /* 0x000000ff2d00728c */ /* 0x000fe2000bf25310 */
[----:B------:R-:W-:Y:S04]  /*5ae0*/  PLOP3.LUT P1, PT, PT, PT, UP2, 0x80, 0x8 ;  /* 0x000000000008781c */ /* 0x000fe80003f2f028 */
[----:B------:R-:W-:Y:S06]  /*5af0*/  @UP2 UPLOP3.LUT UP0, UPT, UPT, UPT, UP1, 0x80, 0x8 ;  /* 0x000000000008289c */ /* 0x000fec0003f0f010 */
[----:B------:R-:W-:Y:S01]  /*5b00*/  PLOP3.LUT P0, PT, PT, PT, UP0, 0x80, 0x8 ;  /* 0x000000000008781c */ /* 0x000fe20003f0f008 */
[----:B------:R-:W-:Y:S01]  /*5b10*/  @!UPT UIADD3 URZ, UPT, UPT, URZ, URZ, URZ ;  /* 0x000000fffffff290 */ /* 0x000fe2000fffe0ff */
[----:B------:R-:W-:Y:S11]  /*5b20*/  BRA.U !UP1, `(.L_x_97) ;  /* 0x0000000109387547 */ /* 0x000ff6000b800000 */
[----:B------:R-:W-:Y:S01]  /*5b30*/  UISETP.NE.U32.AND UP0, UPT, UR38, URZ, UPT ;  /* 0x000000ff2600728c */ /* 0x000fe2000bf05070 */
[----:B------:R-:W-:Y:S02]  /*5b40*/  HFMA2 R0, -RZ, RZ, 0, 5.9604644775390625e-08 ;  /* 0x00000001ff007431 */ /* 0x000fe400000001ff */
[----:B------:R-:W-:Y:S01]  /*5b50*/  IMAD.MOV.U32 R88, RZ, RZ, 0x1 ;  /* 0x00000001ff587424 */ /* 0x000fe200078e00ff */
[----:B------:R-:W-:Y:S06]  /*5b60*/  UISETP.NE.AND.EX UP0, UPT, UR39, URZ, UPT, UP0 ;  /* 0x000000ff2700728c */ /* 0x000fec000bf05300 */
[----:B------:R-:W-:Y:S05]  /*5b70*/  PLOP3.LUT P3, PT, PT, PT, UP0, 0x80, 0x8 ;  /* 0x000000000008781c */ /* 0x000fea0003f6f008 */
[----:B------:R-:W1:Y:S01]  /*5b80*/  @UP0 LDCU.64 UR6, c[0x0][0x888] ;  /* 0x00011100ff0607ac */ /* 0x000e620008000a00 */
[----:B------:R-:W-:Y:S07]  /*5b90*/  @UP0 UIMAD UR4, UR36, UR44, URZ ;  /* 0x0000002c240402a4 */ /* 0x000fee000f8e02ff */
[----:B------:R-:W-:Y:S01]  /*5ba0*/  @!P3 PRMT R88, R0, 0x7610, R88 ;  /* 0x000076100058b816 */ /* 0x000fe20000000058 */
[----:B-1----:R-:W-:Y:S03]  /*5bb0*/  @UP0 UIMAD.WIDE UR6, UR4, 0x4, UR6 ;  /* 0x00000004040608a5 */ /* 0x002fe6000f8e0206 */
[----:B------:R-:W1:Y:S03]  /*5bc0*/  @!UP0 LDCU UR4, c[0x0][0x880] ;  /* 0x00011000ff0487ac */ /* 0x000e660008000800 */
[----:B------:R-:W-:Y:S01]  /*5bd0*/  IMAD.U32 R2, RZ, RZ, UR6 ;  /* 0x00000006ff027e24 */ /* 0x000fe2000f8e00ff */
[----:B------:R-:W-:Y:S05]  /*5be0*/  MOV R3, UR7 ;  /* 0x0000000700037c02 */ /* 0x000fea0008000f00 */
[----:B-----5:R2:W5:Y:S02]  /*5bf0*/  @P3 LDG.E R49, desc[UR46][R2.64] ;  /* 0x0000002e02313981 */ /* 0x020564000c1e1900 */
[----:B-12---:R-:W-:Y:S02]  /*5c00*/  @!P3 IMAD.U32 R49, RZ, RZ, UR4 ;  /* 0x00000004ff31be24 */ /* 0x006fe4000f8e00ff */
.L_x_97:
[----:B------:R-:W-:Y:S05]  /*5c10*/  @!P4 BRA `(.L_x_98) ;  /* 0x000000000020c947 */ /* 0x000fea0003800000 */
[----:B------:R-:W-:Y:S04]  /*5c20*/  ISETP.NE.U32.AND P3, PT, R80, RZ, PT ;  /* 0x000000ff5000720c */ /* 0x000fe80003f65070 */
[----:B------:R-:W-:Y:S11]  /*5c30*/  ISETP.NE.AND.EX P3, PT, R81, RZ, PT, P3 ;  /* 0x000000ff5100720c */ /* 0x000ff60003f65330 */
[----:B------:R-:W-:Y:S02]  /*5c40*/  @!UPT UIADD3 URZ, UPT, UPT, URZ, URZ, URZ ;  /* 0x000000fffffff290 */ /* 0x000fe4000fffe0ff */
[----:B------:R-:W1:Y:S01]  /*5c50*/  @P3 LDC.64 R2, c[0x0][0x8a8] ;  /* 0x00022a00ff023b82 */ /* 0x000e620000000a00 */
[----:B------:R-:W-:Y:S04]  /*5c60*/  @P3 IMAD R0, R82, UR36, RZ ;  /* 0x0000002452003c24 */ /* 0x000fe8000f8e02ff */
[----:B-1----:R-:W-:Y:S05]  /*5c70*/  @P3 IMAD.WIDE R2, R0, 0x4, R2 ;  /* 0x0000000400023825 */ /* 0x002fea00078e0202 */
[----:B-----5:R1:W5:Y:S02]  /*5c80*/  @P3 LDG.E R47, desc[UR46][R2.64] ;  /* 0x0000002e022f3981 */ /* 0x020364000c1e1900 */
[----:B-1----:R-:W2:Y:S02]  /*5c90*/  @!P3 LDC R47, c[0x0][0x8a0] ;  /* 0x00022800ff2fbb82 */ /* 0x002ea40000000800 */
.L_x_98:
[----:B-----5:R-:W-:Y:S01]  /*5ca0*/  FSETP.NEU.AND P3, PT, R49, RZ, PT ;  /* 0x000000ff3100720b */ /* 0x020fe20003f6d000 */
[----:B------:R-:W-:Y:S01]  /*5cb0*/  BSSY B1, `(.L_x_99) ;  /* 0x0000039000017945 */ /* 0x000fe20003800000 */
[----:B------:R-:W-:Y:S01]  /*5cc0*/  SEL R3, RZ, 0xffffffff, P2 ;  /* 0xffffffffff037807 */ /* 0x000fe20001000000 */
[----:B------:R-:W-:Y:S01]  /*5cd0*/  IMAD.MOV.U32 R66, RZ, RZ, 0x1 ;  /* 0x00000001ff427424 */ /* 0x000fe200078e00ff */
[----:B------:R-:W-:Y:S01]  /*5ce0*/  @P1 LOP3.LUT P2, RZ, R88, 0xff, RZ, 0xc0, !PT ;  /* 0x000000ff58ff1812 */ /* 0x000fe2000784c0ff */
[----:B------:R-:W-:Y:S01]  /*5cf0*/  IMAD R48, R45, 0x80, R46 ;  /* 0x000000802d307824 */ /* 0x000fe200078e022e */
[----:B------:R-:W-:Y:S01]  /*5d00*/  @P1 SEL R0, RZ, 0xffffffff, P3 ;  /* 0xffffffffff001807 */ /* 0x000fe20001800000 */
[----:B------:R-:W-:Y:S01]  /*5d10*/  IMAD R106, R101, -0x10, R99 ;  /* 0xfffffff0656a7824 */ /* 0x000fe200078e0263 */
[----:B------:R-:W-:Y:S01]  /*5d20*/  LOP3.LUT R97, R97, 0x1, RZ, 0x3c, !PT ;  /* 0x0000000161617812 */ /* 0x000fe200078e3cff */
[----:B------:R-:W-:Y:S01]  /*5d30*/  IMAD.MOV.U32 R65, RZ, RZ, RZ ;  /* 0x000000ffff417224 */ /* 0x000fe200078e00ff */
[----:B------:R-:W-:Y:S02]  /*5d40*/  @P0 SEL R0, R3, R0, !P2 ;  /* 0x0000000003000207 */ /* 0x000fe40005000000 */
[----:B------:R-:W-:Y:S02]  /*5d50*/  CS2R R78, SRZ ;  /* 0x00000000004e7805 */ /* 0x000fe4000001ff00 */
[----:B------:R-:W-:Y:S02]  /*5d60*/  LEA R64, R45, UR48, 0x3 ;  /* 0x000000302d407c11 */ /* 0x000fe4000f8e18ff */
[----:B------:R-:W-:Y:S02]  /*5d70*/  CS2R R76, SRZ ;  /* 0x00000000004c7805 */ /* 0x000fe4000001ff00 */
[----:B------:R-:W-:Y:S02]  /*5d80*/  @P1 LOP3.LUT R0, R0, 0x1, RZ, 0xc0, !PT ;  /* 0x0000000100001812 */ /* 0x000fe400078ec0ff */
[----:B------:R-:W-:Y:S02]  /*5d90*/  CS2R R70, SRZ ;  /* 0x0000000000467805 */ /* 0x000fe4000001ff00 */
[----:B------:R-:W-:Y:S02]  /*5da0*/  PLOP3.LUT P2, PT, PT, PT, UP1, 0x80, 0x8 ;  /* 0x000000000008781c */ /* 0x000fe40003f4f018 */
[----:B------:R-:W-:Y:S02]  /*5db0*/  CS2R R68, SRZ ;  /* 0x0000000000447805 */ /* 0x000fe4000001ff00 */
[----:B------:R-:W-:Y:S02]  /*5dc0*/  ISETP.NE.U32.OR P5, PT, R0, 0x1, !P1 ;  /* 0x000000010000780c */ /* 0x000fe40004fa5470 */
[----:B------:R-:W-:Y:S02]  /*5dd0*/  CS2R R62, SRZ ;  /* 0x00000000003e7805 */ /* 0x000fe4000001ff00 */
[----:B------:R-:W-:Y:S02]  /*5de0*/  LOP3.LUT P4, R104, R88, 0xff, RZ, 0xc0, !PT ;  /* 0x000000ff58687812 */ /* 0x000fe4000788c0ff */
[----:B------:R-:W-:Y:S02]  /*5df0*/  CS2R R60, SRZ ;  /* 0x00000000003c7805 */ /* 0x000fe4000001ff00 */
[----:B------:R-:W-:Y:S02]  /*5e00*/  SEL R2, RZ, 0xffffffff, P3 ;  /* 0xffffffffff027807 */ /* 0x000fe40001800000 */
[----:B------:R-:W-:Y:S02]  /*5e10*/  CS2R R58, SRZ ;  /* 0x00000000003a7805 */ /* 0x000fe4000001ff00 */
[----:B------:R-:W-:Y:S02]  /*5e20*/  P2R R107, PR, RZ, 0x20 ;  /* 0x00000020ff6b7803 */ /* 0x000fe40000000000 */
[----:B------:R-:W-:Y:S02]  /*5e30*/  CS2R R56, SRZ ;  /* 0x0000000000387805 */ /* 0x000fe4000001ff00 */
[----:B------:R-:W-:Y:S02]  /*5e40*/  @P2 SEL R2, R3, R2, !P4 ;  /* 0x0000000203022207 */ /* 0x000fe40006000000 */
[----:B------:R-:W-:Y:S02]  /*5e50*/  @P5 SHF.L.U32 R0, R97, 0x1f, RZ ;  /* 0x0000001f61005819 */ /* 0x000fe400000006ff */
[----:B------:R-:W-:Y:S02]  /*5e60*/  LOP3.LUT R2, R2, 0x1, RZ, 0xc0, !PT ;  /* 0x0000000102027812 */ /* 0x000fe400078ec0ff */
[----:B------:R1:W3:Y:S02]  /*5e70*/  @P5 SYNCS.PHASECHK.TRANS64.TRYWAIT P1, [UR48+0x60], R0 ;  /* 0x00006000ff0055a7 */ /* 0x0002e40008021130 */
[----:B------:R-:W-:Y:S04]  /*5e80*/  ISETP.NE.U32.AND P2, PT, R2, 0x1, PT ;  /* 0x000000010200780c */ /* 0x000fe80003f45070 */
[----:B------:R-:W-:Y:S02]  /*5e90*/  P2R R67, PR, RZ, 0x4 ;  /* 0x00000004ff437803 */ /* 0x000fe40000000000 */
[----:B-1----:R-:W-:Y:S04]  /*5ea0*/  SHF.L.U32 R0, R96, 0x1f, RZ ;  /* 0x0000001f60007819 */ /* 0x002fe800000006ff */
[----:B------:R1:W4:Y:S01]  /*5eb0*/  SYNCS.PHASECHK.TRANS64.TRYWAIT P0, [R64+URZ+0xd0], R0 ;  /* 0x0000d000400075a7 */ /* 0x00032200080011ff */
[----:B---3--:R-:W-:Y:S01]  /*5ec0*/  @P5 SEL R66, RZ, 0x1, !P1 ;  /* 0x00000001ff425807 */ /* 0x008fe20004800000 */
[----:B-1----:R-:W-:Y:S06]  /*5ed0*/  @!P5 BRA `(.L_x_100) ;  /* 0x000000000058d947 */ /* 0x002fec0003800000 */
[----:B------:R-:W-:Y:S01]  /*5ee0*/  IMAD.MOV.U32 R79, RZ, RZ, RZ ;  /* 0x000000ffff4f7224 */ /* 0x000fe200078e00ff */
[----:B------:R-:W-:Y:S01]  /*5ef0*/  ISETP.NE.AND P1, PT, R66, RZ, PT ;  /* 0x000000ff4200720c */ /* 0x000fe20003f25270 */
[----:B------:R-:W-:Y:S01]  /*5f00*/  BSSY B0, `(.L_x_101) ;  /* 0x000000c000007945 */ /* 0x000fe20003800000 */
[----:B------:R-:W-:Y:S02]  /*5f10*/  CS2R R58, SRZ ;  /* 0x00000000003a7805 */ /* 0x000fe4000001ff00 */
[----:B------:R-:W-:Y:S02]  /*5f20*/  CS2R R56, SRZ ;  /* 0x0000000000387805 */ /* 0x000fe4000001ff00 */
[----:B------:R-:W-:Y:S02]  /*5f30*/  CS2R R62, SRZ ;  /* 0x00000000003e7805 */ /* 0x000fe4000001ff00 */
[----:B------:R-:W-:Y:S02]  /*5f40*/  CS2R R60, SRZ ;  /* 0x00000000003c7805 */ /* 0x000fe4000001ff00 */
[----:B------:R-:W-:Y:S02]  /*5f50*/  CS2R R70, SRZ ;  /* 0x0000000000467805 */ /* 0x000fe4000001ff00 */
[----:B------:R-:W-:Y:S02]  /*5f60*/  CS2R R68, SRZ ;  /* 0x0000000000447805 */ /* 0x000fe4000001ff00 */
[----:B------:R-:W-:Y:S01]  /*5f70*/  CS2R R76, SRZ ;  /* 0x00000000004c7805 */ /* 0x000fe2000001ff00 */
[----:B------:R-:W-:Y:S06]  /*5f80*/  @P1 BRA `(.L_x_102) ;  /* 0x00000000000c1947 */ /* 0x000fec0003800000 */
[----:B------:R-:W-:Y:S04]  /*5f90*/  SHF.L.U32 R3, R97, 0x1f, RZ ;  /* 0x0000001f61037819 */ /* 0x000fe800000006ff */
[----:B------:R-:W1:Y:S02]  /*5fa0*/  SYNCS.PHASECHK.TRANS64.TRYWAIT P1, [UR48+0x60], R3 ;  /* 0x00006003ff0075a7 */ /* 0x000e640008021130 */
[----:B-1----:R-:W-:Y:S05]  /*5fb0*/  @!P1 BRA `(.L_x_103) ;  /* 0x0000003c00949947 */ /* 0x002fea0003800000 */
.L_x_102:
[----:B------:R-:W-:Y:S05]  /*5fc0*/  BSYNC B0 ;  /* 0x0000000000007941 */ /* 0x000fea0003800000 */
.L_x_101:
[----:B------:R-:W-:Y:S01]  /*5fd0*/  ISETP.NE.AND P1, PT, R67, RZ, PT ;  /* 0x000000ff4300720c */ /* 0x000fe20003f25270 */
[----:B------:R-:W-:Y:S11]  /*5fe0*/  HFMA2 R65, -RZ, RZ, 0, 5.9604644775390625e-08 ;  /* 0x00000001ff417431 */ /* 0x000ff600000001ff */
[----:B------:R-:W-:Y:S01]  /*5ff0*/  @!UPT UIADD3 URZ, UPT, UPT, URZ, URZ, URZ ;  /* 0x000000fffffff290 */ /* 0x000fe2000fffe0ff */
[----:B------:R3:W1:Y:S04]  /*6000*/  @P1 LDS.128 R56, [R100] ;  /* 0x0000000064381984 */ /* 0x0006680000000c00 */
[----:B------:R3:W1:Y:S04]  /*6010*/  @P1 LDS.128 R60, [R99+0x10] ;  /* 0x00001000633c1984 */ /* 0x0006680000000c00 */
[----:B------:R3:W1:Y:S04]  /*6020*/  @P1 LDS.128 R68, [R98+0x20] ;  /* 0x0000200062441984 */ /* 0x0006680000000c00 */
[----:B------:R3:W1:Y:S02]  /*6030*/  @P1 LDS.128 R76, [R106+0x30] ;  /* 0x000030006a4c1984 */ /* 0x0006640000000c00 */
.L_x_100:
[----:B------:R-:W-:Y:S05]  /*6040*/  BSYNC B1 ;  /* 0x0000000000017941 */ /* 0x000fea0003800000 */
.L_x_99:
[----:B-1----:R-:W-:Y:S04]  /*6050*/  SHF.R.U32.HI R2, RZ, 0x15, R48 ;  /* 0x00000015ff027819 */ /* 0x002fe80000011630 */
[----:B------:R-:W-:Y:S01]  /*6060*/  LOP3.LUT P1, RZ, R2, 0x3, R92, 0x48, !PT ;  /* 0x0000000302ff7812 */ /* 0x000fe2000782485c */
[----:B------:R-:W-:Y:S01]  /*6070*/  @!UPT UIADD3 URZ, UPT, UPT, URZ, URZ, URZ ;  /* 0x000000fffffff290 */ /* 0x000fe2000fffe0ff */
[----:B----4-:R-:W-:Y:S11]  /*6080*/  @P0 BRA `(.L_x_104) ;  /* 0x0000000000080947 */ /* 0x010ff60003800000 */
[----:B------:R-:W1:Y:S02]  /*6090*/  SYNCS.PHASECHK.TRANS64.TRYWAIT P0, [R64+URZ+0xd0], R0 ;  /* 0x0000d000400075a7 */ /* 0x000e6400080011ff */
[----:B-1----:R-:W-:Y:S05]  /*60a0*/  @!P0 BRA `(.L_x_105) ;  /* 0x0000003c00708947 */ /* 0x002fea0003800000 */
.L_x_104:
[----:B------:R-:W-:Y:S05]  /*60b0*/  @!P1 BRA `(.L_x_106) ;  /* 0x0000000000409947 */ /* 0x000fea0003800000 */
[----:B------:R-:W4:Y:S01]  /*60c0*/  LDCU.64 UR8, c[0x4][0x70] ;  /* 0x01000e00ff0877ac */ /* 0x000f220008000a00 */
[----:B------:R-:W-:Y:S01]  /*60d0*/  MOV R3, 0x0 ;  /* 0x0000000000037802 */ /* 0x000fe20000000f00 */
[----:B------:R-:W-:Y:S02]  /*60e0*/  HFMA2 R12, -RZ, RZ, 0, 5.9604644775390625e-08 ;  /* 0x00000001ff0c7431 */ /* 0x000fe400000001ff */
[----:B------:R-:W-:Y:S02]  /*60f0*/  IMAD.MOV.U32 R8, RZ, RZ, 0x192 ;  /* 0x00000192ff087424 */ /* 0x000fe400078e00ff */
[----:B------:R-:W-:Y:S01]  /*6100*/  IMAD.MOV.U32 R13, RZ, RZ, RZ ;  /* 0x000000ffff0d7224 */ /* 0x000fe200078e00ff */
[----:B------:R-:W5:Y:S01]  /*6110*/  LDCU.64 UR6, c[0x4][0x78] ;  /* 0x01000f00ff0677ac */ /* 0x000f620008000a00 */
[----:B------:R-:W1:Y:S01]  /*6120*/  LDC.64 R2, c[0x4][R3] ;  /* 0x0100000003027b82 */ /* 0x000e620000000a00 */
[----:B------:R-:W2:Y:S01]  /*6130*/  LDCU.64 UR4, c[0x4][0x10] ;  /* 0x01000200ff0477ac */ /* 0x000ea20008000a00 */
[----:B----4-:R-:W-:Y:S01]  /*6140*/  MOV R5, UR9 ;  /* 0x0000000900057c02 */ /* 0x010fe20008000f00 */
[----:B------:R-:W-:Y:S01]  /*6150*/  IMAD.U32 R4, RZ, RZ, UR8 ;  /* 0x00000008ff047e24 */ /* 0x000fe2000f8e00ff */
[----:B-----5:R-:W-:Y:S01]  /*6160*/  MOV R7, UR7 ;  /* 0x0000000700077c02 */ /* 0x020fe20008000f00 */
[----:B------:R-:W-:Y:S01]  /*6170*/  IMAD.U32 R6, RZ, RZ, UR6 ;  /* 0x00000006ff067e24 */ /* 0x000fe2000f8e00ff */
[----:B--2---:R-:W-:Y:S01]  /*6180*/  MOV R11, UR5 ;  /* 0x00000005000b7c02 */ /* 0x004fe20008000f00 */
[----:B------:R-:W-:Y:S02]  /*6190*/  IMAD.U32 R10, RZ, RZ, UR4 ;  /* 0x00000004ff0a7e24 */ /* 0x000fe4000f8e00ff */
[----:B------:R-:W-:Y:S07]  /*61a0*/  LEPC R20, `(.L_x_106) ;  /* 0x000000001014794e */ /* 0x000fee0000000000 */
[----:B-1-3--:R-:W-:Y:S05]  /*61b0*/  CALL.ABS.NOINC R2 ;  /* 0x0000000002007343 */ /* 0x00afea0003c00000 */
.L_x_106:
[----:B------:R-:W-:Y:S05]  /*61c0*/  WARPSYNC.ALL ;  /* 0x0000000000007948 */ /* 0x000fea0003800000 */
[----:B------:R-:W-:Y:S01]  /*61d0*/  R2UR UR4, R48 ;  /* 0x00000000300472ca */ /* 0x000fe200000e0000 */
[--C-:B------:R-:W-:Y:S01]  /*61e0*/  HADD2.F32 R50, -RZ, R56.reuse.H0_H0 ;  /* 0x20000038ff327230 */ /* 0x100fe20000004100 */
[----:B------:R-:W-:Y:S01]  /*61f0*/  ISETP.NE.AND P0, PT, R102, RZ, PT ;  /* 0x000000ff6600720c */ /* 0x000fe20003f05270 */
[----:B------:R-:W-:Y:S01]  /*6200*/  HADD2.F32 R51, -RZ, R56.H1_H1 ;  /* 0x30000038ff337230 */ /* 0x000fe20000004100 */
[----:B------:R-:W-:Y:S01]  /*6210*/  BSSY.RECONVERGENT B0, `(.L_x_107) ;  /* 0x0000086000007945 */ /* 0x000fe20003800200 */
[--C-:B------:R-:W-:Y:S08]  /*6220*/  HADD2.F32 R52, -RZ, R57.reuse.H0_H0 ;  /* 0x20000039ff347230 */ /* 0x100ff00000004100 */
[----:B------:R-:W1:Y:S02]  /*6230*/  LDTM.x32 R4, tmem[UR4] ;  /* 0x00000004000479ee */ /* 0x000e6400082c0000 */
[C---:B-12---:R-:W-:Y:S01]  /*6240*/  FMUL R0, R47.reuse, R4 ;  /* 0x000000042f007220 */ /* 0x046fe20000400000 */
[C---:B------:R-:W-:Y:S01]  /*6250*/  FMUL R2, R47.reuse, R5 ;  /* 0x000000052f027220 */ /* 0x040fe20000400000 */
[C---:B------:R-:W-:Y:S01]  /*6260*/  FMUL R4, R47.reuse, R8 ;  /* 0x000000082f047220 */ /* 0x040fe20000400000 */
[----:B------:R-:W-:Y:S01]  /*6270*/  FMUL R3, R47, R6 ;  /* 0x000000062f037220 */ /* 0x000fe20000400000 */
[C---:B------:R-:W-:Y:S01]  /*6280*/  FFMA R0, R49.reuse, R50, R0 ;  /* 0x0000003231007223 */ /* 0x040fe20000000000 */
[----:B------:R-:W-:Y:S01]  /*6290*/  FFMA R2, R49, R51, R2 ;  /* 0x0000003331027223 */ /* 0x000fe20000000002 */
[C---:B------:R-:W-:Y:S01]  /*62a0*/  FMUL R5, R47.reuse, R9 ;  /* 0x000000092f057220 */ /* 0x040fe20000400000 */
        /* <DEDUP_REMOVED lines=16> */
[----:B------:R-:W-:Y:S02]  /*63b0*/  HADD2.F32 R32, -RZ, R57.H1_H1 ;  /* 0x30000039ff207230 */ /* 0x000fe40000004100 */
[C---:B------:R-:W-:Y:S01]  /*63c0*/  FMUL R26, R47.reuse, R30 ;  /* 0x0000001e2f1a7220 */ /* 0x040fe20000400000 */
[----:B------:R-:W-:Y:S01]  /*63d0*/  FMUL R29, R47, R33 ;  /* 0x000000212f1d7220 */ /* 0x000fe20000400000 */
[--C-:B------:R-:W-:Y:S02]  /*63e0*/  HADD2.F32 R33, -RZ, R58.reuse.H0_H0 ;  /* 0x2000003aff217230 */ /* 0x100fe40000004100 */
[----:B------:R-:W-:Y:S01]  /*63f0*/  FFMA R3, R49, R52, R3 ;  /* 0x0000003431037223 */ /* 0x000fe20000000003 */
[C---:B------:R-:W-:Y:S01]  /*6400*/  FMUL R7, R47.reuse, R7 ;  /* 0x000000072f077220 */ /* 0x040fe20000400000 */
[----:B------:R-:W-:Y:S01]  /*6410*/  FMUL R30, R47, R34 ;  /* 0x000000222f1e7220 */ /* 0x000fe20000400000 */
[----:B------:R-:W-:Y:S01]  /*6420*/  HADD2.F32 R34, -RZ, R58.H1_H1 ;  /* 0x3000003aff227230 */ /* 0x000fe20000004100 */
[----:B------:R-:W-:Y:S01]  /*6430*/  F2FP.F16.F32.PACK_AB R52, R2, R0 ;  /* 0x000000000234723e */ /* 0x000fe200000000ff */
[--C-:B------:R-:W-:Y:S02]  /*6440*/  HADD2.F32 R0, -RZ, R59.reuse.H0_H0 ;  /* 0x2000003bff007230 */ /* 0x100fe40000004100 */
[C---:B------:R-:W-:Y:S01]  /*6450*/  FFMA R7, R49.reuse, R32, R7 ;  /* 0x0000002031077223 */ /* 0x040fe20000000007 */
[----:B------:R-:W-:Y:S02]  /*6460*/  HADD2.F32 R2, -RZ, R59.H1_H1 ;  /* 0x3000003bff027230 */ /* 0x000fe40000004100 */
[C---:B------:R-:W-:Y:S01]  /*6470*/  FFMA R4, R49.reuse, R33, R4 ;  /* 0x0000002131047223 */ /* 0x040fe20000000004 */
[C---:B------:R-:W-:Y:S01]  /*6480*/  FFMA R5, R49.reuse, R34, R5 ;  /* 0x0000002231057223 */ /* 0x040fe20000000005 */
[----:B------:R-:W-:Y:S01]  /*6490*/  FFMA R6, R49, R0, R6 ;  /* 0x0000000031067223 */ /* 0x000fe20000000006 */
[--C-:B------:R-:W-:Y:S02]  /*64a0*/  HADD2.F32 R0, -RZ, R60.reuse.H0_H0 ;  /* 0x2000003cff007230 */ /* 0x100fe40000004100 */
[----:B------:R-:W-:Y:S01]  /*64b0*/  FMUL R11, R47, R11 ;  /* 0x0000000b2f0b7220 */ /* 0x000fe20000400000 */
[----:B------:R-:W-:Y:S01]  /*64c0*/  F2FP.F16.F32.PACK_AB R53, R7, R3 ;  /* 0x000000030735723e */ /* 0x000fe200000000ff */
[--C-:B------:R-:W-:Y:S02]  /*64d0*/  HADD2.F32 R3, -RZ, R61.reuse.H0_H0 ;  /* 0x2000003dff037230 */ /* 0x100fe40000004100 */
[----:B------:R-:W-:Y:S01]  /*64e0*/  FMUL R15, R47, R15 ;  /* 0x0000000f2f0f7220 */ /* 0x000fe20000400000 */
[C---:B------:R-:W-:Y:S01]  /*64f0*/  FFMA R11, R49.reuse, R2, R11 ;  /* 0x00000002310b7223 */ /* 0x040fe2000000000b */
[----:B------:R-:W-:Y:S02]  /*6500*/  HADD2.F32 R2, -RZ, R60.H1_H1 ;  /* 0x3000003cff027230 */ /* 0x000fe40000004100 */
[----:B------:R-:W-:Y:S01]  /*6510*/  FFMA R8, R49, R0, R8 ;  /* 0x0000000031087223 */ /* 0x000fe20000000008 */
[----:B------:R-:W-:Y:S02]  /*6520*/  HADD2.F32 R0, -RZ, R61.H1_H1 ;  /* 0x3000003dff007230 */ /* 0x000fe40000004100 */
[C---:B------:R-:W-:Y:S01]  /*6530*/  FMUL R19, R47.reuse, R19 ;  /* 0x000000132f137220 */ /* 0x040fe20000400000 */
[----:B------:R-:W-:Y:S01]  /*6540*/  FMUL R23, R47, R23 ;  /* 0x000000172f177220 */ /* 0x000fe20000400000 */
[C---:B------:R-:W-:Y:S01]  /*6550*/  FFMA R9, R49.reuse, R2, R9 ;  /* 0x0000000231097223 */ /* 0x040fe20000000009 */
[C---:B------:R-:W-:Y:S01]  /*6560*/  FFMA R10, R49.reuse, R3, R10 ;  /* 0x00000003310a7223 */ /* 0x040fe2000000000a */
[----:B------:R-:W-:Y:S01]  /*6570*/  FFMA R15, R49, R0, R15 ;  /* 0x00000000310f7223 */ /* 0x000fe2000000000f */
[--C-:B------:R-:W-:Y:S02]  /*6580*/  HADD2.F32 R2, -RZ, R62.reuse.H0_H0 ;  /* 0x2000003eff027230 */ /* 0x100fe40000004100 */
[----:B------:R-:W-:Y:S01]  /*6590*/  FMUL R27, R47, R27 ;  /* 0x0000001b2f1b7220 */ /* 0x000fe20000400000 */
[----:B------:R-:W-:Y:S01]  /*65a0*/  HADD2.F32 R0, -RZ, R62.H1_H1 ;  /* 0x3000003eff007230 */ /* 0x000fe20000004100 */
[----:B------:R-:W-:Y:S01]  /*65b0*/  F2FP.F16.F32.PACK_AB R54, R5, R4 ;  /* 0x000000040536723e */ /* 0x000fe200000000ff */
[--C-:B------:R-:W-:Y:S02]  /*65c0*/  HADD2.F32 R3, -RZ, R63.reuse.H0_H0 ;  /* 0x2000003fff037230 */ /* 0x100fe40000004100 */
[C---:B------:R-:W-:Y:S01]  /*65d0*/  FFMA R12, R49.reuse, R2, R12 ;  /* 0x00000002310c7223 */ /* 0x040fe2000000000c */
[--C-:B------:R-:W-:Y:S02]  /*65e0*/  HADD2.F32 R2, -RZ, R68.reuse.H0_H0 ;  /* 0x20000044ff027230 */ /* 0x100fe40000004100 */
[C---:B------:R-:W-:Y:S01]  /*65f0*/  FFMA R13, R49.reuse, R0, R13 ;  /* 0x00000000310d7223 */ /* 0x040fe2000000000d */
[----:B------:R-:W-:Y:S02]  /*6600*/  HADD2.F32 R0, -RZ, R63.H1_H1 ;  /* 0x3000003fff007230 */ /* 0x000fe40000004100 */
[----:B------:R-:W-:Y:S01]  /*6610*/  FFMA R14, R49, R3, R14 ;  /* 0x00000003310e7223 */ /* 0x000fe2000000000e */
[----:B------:R-:W-:Y:S01]  /*6620*/  HADD2.F32 R3, -RZ, R68.H1_H1 ;  /* 0x30000044ff037230 */ /* 0x000fe20000004100 */
[----:B------:R-:W-:Y:S01]  /*6630*/  F2FP.F16.F32.PACK_AB R55, R11, R6 ;  /* 0x000000060b37723e */ /* 0x000fe200000000ff */
[----:B------:R-:W-:Y:S01]  /*6640*/  FMUL R31, R47, R31 ;  /* 0x0000001f2f1f7220 */ /* 0x000fe20000400000 */
[C---:B------:R-:W-:Y:S01]  /*6650*/  FFMA R19, R49.reuse, R0, R19 ;  /* 0x0000000031137223 */ /* 0x040fe20000000013 */
[--C-:B------:R-:W-:Y:S02]  /*6660*/  HADD2.F32 R0, -RZ, R69.reuse.H0_H0 ;  /* 0x20000045ff007230 */ /* 0x100fe40000004100 */
[C---:B------:R-:W-:Y:S01]  /*6670*/  FFMA R16, R49.reuse, R2, R16 ;  /* 0x0000000231107223 */ /* 0x040fe20000000010 */
[----:B------:R1:W-:Y:S01]  /*6680*/  STS.128 [R100], R52 ;  /* 0x0000003464007388 */ /* 0x0003e20000000c00 */
[C---:B------:R-:W-:Y:S01]  /*6690*/  FFMA R17, R49.reuse, R3, R17 ;  /* 0x0000000331117223 */ /* 0x040fe20000000011 */
[----:B------:R-:W-:Y:S02]  /*66a0*/  HADD2.F32 R2, -RZ, R69.H1_H1 ;  /* 0x30000045ff027230 */ /* 0x000fe40000004100 */
[----:B------:R-:W-:Y:S01]  /*66b0*/  FFMA R18, R49, R0, R18 ;  /* 0x0000000031127223 */ /* 0x000fe20000000012 */
[--C-:B------:R-:W-:Y:S01]  /*66c0*/  HADD2.F32 R0, -RZ, R70.reuse.H0_H0 ;  /* 0x20000046ff007230 */ /* 0x100fe20000004100 */
[----:B------:R-:W-:Y:S01]  /*66d0*/  F2FP.F16.F32.PACK_AB R8, R9, R8 ;  /* 0x000000080908723e */ /* 0x000fe200000000ff */
[--C-:B------:R-:W-:Y:S02]  /*66e0*/  HADD2.F32 R3, -RZ, R71.reuse.H0_H0 ;  /* 0x20000047ff037230 */ /* 0x100fe40000004100 */
[C---:B------:R-:W-:Y:S01]  /*66f0*/  FFMA R23, R49.reuse, R2, R23 ;  /* 0x0000000231177223 */ /* 0x040fe20000000017 */
[----:B------:R-:W-:Y:S02]  /*6700*/  HADD2.F32 R2, -RZ, R70.H1_H1 ;  /* 0x30000046ff027230 */ /* 0x000fe40000004100 */
[----:B------:R-:W-:Y:S01]  /*6710*/  FFMA R20, R49, R0, R20 ;  /* 0x0000000031147223 */ /* 0x000fe20000000014 */
[----:B------:R-:W-:Y:S01]  /*6720*/  HADD2.F32 R0, -RZ, R71.H1_H1 ;  /* 0x30000047ff007230 */ /* 0x000fe20000004100 */
[----:B------:R-:W-:Y:S01]  /*6730*/  F2FP.F16.F32.PACK_AB R9, R15, R10 ;  /* 0x0000000a0f09723e */ /* 0x000fe200000000ff */
[----:B------:R-:W-:Y:S02]  /*6740*/  HADD2.F32 R4, -RZ, R79.H0_H0 ;  /* 0x2000004fff047230 */ /* 0x000fe40000004100 */
[C---:B------:R-:W-:Y:S01]  /*6750*/  FFMA R21, R49.reuse, R2, R21 ;  /* 0x0000000231157223 */ /* 0x040fe20000000015 */
[C---:B------:R-:W-:Y:S01]  /*6760*/  FFMA R22, R49.reuse, R3, R22 ;  /* 0x0000000331167223 */ /* 0x040fe20000000016 */
[----:B------:R-:W-:Y:S01]  /*6770*/  FFMA R27, R49, R0, R27 ;  /* 0x00000000311b7223 */ /* 0x000fe2000000001b */
[--C-:B------:R-:W-:Y:S01]  /*6780*/  HADD2.F32 R2, -RZ, R76.reuse.H0_H0 ;  /* 0x2000004cff027230 */ /* 0x100fe20000004100 */
[----:B------:R-:W-:Y:S01]  /*6790*/  F2FP.F16.F32.PACK_AB R10, R13, R12 ;  /* 0x0000000c0d0a723e */ /* 0x000fe200000000ff */
[----:B------:R-:W-:Y:S01]  /*67a0*/  HADD2.F32 R0, -RZ, R76.H1_H1 ;  /* 0x3000004cff007230 */ /* 0x000fe20000004100 */
[----:B------:R-:W-:Y:S01]  /*67b0*/  F2FP.F16.F32.PACK_AB R11, R19, R14 ;  /* 0x0000000e130b723e */ /* 0x000fe200000000ff */
[--C-:B------:R-:W-:Y:S02]  /*67c0*/  HADD2.F32 R3, -RZ, R77.reuse.H0_H0 ;  /* 0x2000004dff037230 */ /* 0x100fe40000004100 */
[C---:B------:R-:W-:Y:S01]  /*67d0*/  FFMA R24, R49.reuse, R2, R24 ;  /* 0x0000000231187223 */ /* 0x040fe20000000018 */
[--C-:B------:R-:W-:Y:S02]  /*67e0*/  HADD2.F32 R2, -RZ, R78.reuse.H0_H0 ;  /* 0x2000004eff027230 */ /* 0x100fe40000004100 */
[C---:B------:R-:W-:Y:S01]  /*67f0*/  FFMA R25, R49.reuse, R0, R25 ;  /* 0x0000000031197223 */ /* 0x040fe20000000019 */
[----:B------:R1:W-:Y:S01]  /*6800*/  STS.128 [R99+0x10], R8 ;  /* 0x0000100863007388 */ /* 0x0003e20000000c00 */
[----:B------:R-:W-:Y:S02]  /*6810*/  HADD2.F32 R0, -RZ, R77.H1_H1 ;  /* 0x3000004dff007230 */ /* 0x000fe40000004100 */
[----:B------:R-:W-:Y:S01]  /*6820*/  FFMA R26, R49, R3, R26 ;  /* 0x00000003311a7223 */ /* 0x000fe2000000001a */
[----:B------:R-:W-:Y:S01]  /*6830*/  HADD2.F32 R3, -RZ, R78.H1_H1 ;  /* 0x3000004eff037230 */ /* 0x000fe20000004100 */
[----:B------:R-:W-:Y:S01]  /*6840*/  F2FP.F16.F32.PACK_AB R16, R17, R16 ;  /* 0x000000101110723e */ /* 0x000fe200000000ff */
[----:B------:R-:W-:Y:S01]  /*6850*/  HADD2.F32 R5, -RZ, R79.H1_H1 ;  /* 0x3000004fff057230 */ /* 0x000fe20000004100 */
[----:B------:R-:W-:Y:S01]  /*6860*/  F2FP.F16.F32.PACK_AB R17, R23, R18 ;  /* 0x000000121711723e */ /* 0x000fe200000000ff */
[----:B------:R-:W-:Y:S01]  /*6870*/  FFMA R31, R49, R0, R31 ;  /* 0x00000000311f7223 */ /* 0x000fe2000000001f */
[----:B------:R-:W-:Y:S01]  /*6880*/  FMUL R35, R47, R35 ;  /* 0x000000232f237220 */ /* 0x000fe20000400000 */
[----:B------:R-:W-:Y:S01]  /*6890*/  F2FP.F16.F32.PACK_AB R18, R21, R20 ;  /* 0x000000141512723e */ /* 0x000fe200000000ff */
[----:B------:R-:W-:Y:S01]  /*68a0*/  FFMA R28, R49, R2, R28 ;  /* 0x00000002311c7223 */ /* 0x000fe2000000001c */
[----:B------:R-:W-:Y:S01]  /*68b0*/  F2FP.F16.F32.PACK_AB R19, R27, R22 ;  /* 0x000000161b13723e */ /* 0x000fe200000000ff */
[C---:B------:R-:W-:Y:S01]  /*68c0*/  FFMA R29, R49.reuse, R3, R29 ;  /* 0x00000003311d7223 */ /* 0x040fe2000000001d */
[C---:B------:R-:W-:Y:S01]  /*68d0*/  FFMA R30, R49.reuse, R4, R30 ;  /* 0x00000004311e7223 */ /* 0x040fe2000000001e */
[----:B------:R-:W-:Y:S01]  /*68e0*/  FFMA R35, R49, R5, R35 ;  /* 0x0000000531237223 */ /* 0x000fe20000000023 */
[----:B------:R-:W-:Y:S01]  /*68f0*/  F2FP.F16.F32.PACK_AB R24, R25, R24 ;  /* 0x000000181918723e */ /* 0x000fe200000000ff */
[----:B------:R1:W-:Y:S01]  /*6900*/  STS.128 [R98+0x20], R16 ;  /* 0x0000201062007388 */ /* 0x0003e20000000c00 */
[----:B------:R-:W-:Y:S02]  /*6910*/  F2FP.F16.F32.PACK_AB R25, R31, R26 ;  /* 0x0000001a1f19723e */ /* 0x000fe400000000ff */
[----:B------:R-:W-:Y:S02]  /*6920*/  F2FP.F16.F32.PACK_AB R26, R29, R28 ;  /* 0x0000001c1d1a723e */ /* 0x000fe400000000ff */
[----:B------:R-:W-:Y:S05]  /*6930*/  F2FP.F16.F32.PACK_AB R27, R35, R30 ;  /* 0x0000001e231b723e */ /* 0x000fea00000000ff */
[----:B------:R1:W-:Y:S01]  /*6940*/  STS.128 [R106+0x30], R24 ;  /* 0x000030186a007388 */ /* 0x0003e20000000c00 */
[----:B------:R-:W-:Y:S01]  /*6950*/  @!PT LDS RZ, [RZ] ;  /* 0x00000000fffff984 */ /* 0x000fe20000000800 */
[----:B------:R-:W-:Y:S01]  /*6960*/  @!PT LDS RZ, [RZ] ;  /* 0x00000000fffff984 */ /* 0x000fe20000000800 */
[----:B------:R-:W-:Y:S01]  /*6970*/  @!PT LDS RZ, [RZ] ;  /* 0x00000000fffff984 */ /* 0x000fe20000000800 */
[----:B------:R-:W-:Y:S01]  /*6980*/  @!PT LDS RZ, [RZ] ;  /* 0x00000000fffff984 */ /* 0x000fe20000000800 */
[----:B------:R2:W-:Y:S07]  /*6990*/  MEMBAR.ALL.CTA ;  /* 0x0000000000007992 */ /* 0x0005ee0000008000 */
[----:B--2---:R-:W2:Y:S02]  /*69a0*/  FENCE.VIEW.ASYNC.S ;  /* 0x00000000000073c6 */ /* 0x004ea40000000000 */
[----:B--2---:R-:W-:Y:S06]  /*69b0*/  BAR.SYNC.DEFER_BLOCKING 0x1, 0x80 ;  /* 0x0042000000007b1d */ /* 0x004fec0000010000 */
[----:B------:R-:W-:Y:S05]  /*69c0*/  @P0 BRA `(.L_x_108) ;  /* 0x0000000000280947 */ /* 0x000fea0003800000 */
[----:B------:R-:W-:Y:S02]  /*69d0*/  UIADD3 UR4, UPT, UPT, UR48, 0x200, URZ ;  /* 0x0000020030047890 */ /* 0x000fe4000fffe0ff */
[----:B------:R-:W-:Y:S01]  /*69e0*/  UIADD3 UR6, UP0, UPT, UR52, 0x680, URZ ;  /* 0x0000068034067890 */ /* 0x000fe2000ff1e0ff */
[----:B------:R-:W-:Y:S03]  /*69f0*/  UMOV UR43, UR36 ;  /* 0x00000024002b7c82 */ /* 0x000fe60008000000 */
[----:B------:R-:W-:Y:S01]  /*6a00*/  MOV R93, UR4 ;  /* 0x00000004005d7c02 */ /* 0x000fe20008000f00 */
[----:B------:R-:W-:Y:S03]  /*6a10*/  UIADD3.X UR7, UPT, UPT, URZ, UR53, URZ, UP0, !UPT ;  /* 0x00000035ff077290 */ /* 0x000fe600087fe4ff */
[----:B------:R-:W-:Y:S11]  /*6a20*/  R2UR UR40, R93 ;  /* 0x000000005d2872ca */ /* 0x000ff600000e0000 */
[----:B------:R-:W-:Y:S02]  /*6a30*/  @!UPT UIADD3 URZ, UPT, UPT, URZ, URZ, URZ ;  /* 0x000000fffffff290 */ /* 0x000fe4000fffe0ff */
[----:B------:R2:W-:Y:S01]  /*6a40*/  UTMASTG.3D [UR40], [UR6] ;  /* 0x00000028060073b5 */ /* 0x0005e20008010000 */
[----:B------:R0:W-:Y:S01]  /*6a50*/  UTMACMDFLUSH ;  /* 0x00000000000079b7 */ /* 0x0001e20000000000 */
[----:B--2---:R-:W-:Y:S04]  /*6a60*/  DEPBAR.LE SB0, 0x1 ;  /* 0x000080400000791a */ /* 0x004fe80000000000 */
.L_x_108:
[----:B------:R-:W-:Y:S05]  /*6a70*/  BSYNC.RECONVERGENT B0 ;  /* 0x0000000000007941 */ /* 0x000fea0003800200 */
.L_x_107:
[----:B------:R-:W-:Y:S01]  /*6a80*/  BAR.SYNC.DEFER_BLOCKING 0x1, 0x80 ;  /* 0x0042000000007b1d */ /* 0x000fe20000010000 */
[----:B------:R-:W-:Y:S01]  /*6a90*/  ISETP.NE.AND P1, PT, R107, RZ, PT ;  /* 0x000000ff6b00720c */ /* 0x000fe20003f25270 */
[----:B------:R-:W-:Y:S01]  /*6aa0*/  UISETP.NE.AND UP0, UPT, UR49, URZ, UPT ;  /* 0x000000ff3100728c */ /* 0x000fe2000bf05270 */
[----:B------:R-:W-:Y:S11]  /*6ab0*/  LEA R2, R65, UR48, 0x3 ;  /* 0x0000003041027c11 */ /* 0x000ff6000f8e18ff */
[----:B------:R-:W-:Y:S01]  /*6ac0*/  @P1 SHF.L.U32 R3, R97, 0x1f, RZ ;  /* 0x0000001f61031819 */ /* 0x000fe200000006ff */
[----:B------:R-:W-:Y:S06]  /*6ad0*/  BRA.U !UP0, `(.L_x_109) ;  /* 0x0000000108247547 */ /* 0x000fec000b800000 */
[----:B------:R-:W-:Y:S01]  /*6ae0*/  IMAD.U32 R4, RZ, RZ, UR51 ;  /* 0x00000033ff047e24 */ /* 0x000fe2000f8e00ff */
[----:B------:R-:W-:Y:S01]  /*6af0*/  MOV R0, UR37 ;  /* 0x0000002500007c02 */ /* 0x000fe20008000f00 */
[----:B------:R-:W-:Y:S03]  /*6b00*/  UIADD3 UR51, UPT, UPT, UR51, 0x1, URZ ;  /* 0x0000000133337890 */ /* 0x000fe6000fffe0ff */
[----:B------:R-:W-:Y:S01]  /*6b10*/  @P1 LEA R4, R4, UR48, 0x3 ;  /* 0x0000003004041c11 */ /* 0x000fe2000f8e18ff */
[----:B------:R-:W-:Y:S04]  /*6b20*/  UISETP.NE.AND UP0, UPT, UR51, 0x4, UPT ;  /* 0x000000043300788c */ /* 0x000fe8000bf05270 */
[----:B------:R-:W-:Y:S01]  /*6b30*/  @P1 VIADD R4, R4, 0x80 ;  /* 0x0000008004041836 */ /* 0x000fe20000000000 */
[----:B------:R-:W-:Y:S04]  /*6b40*/  USEL UR51, UR51, URZ, UP0 ;  /* 0x000000ff33337287 */ /* 0x000fe80008000000 */
[----:B------:R-:W-:Y:S04]  /*6b50*/  @P1 PRMT R0, R0, 0x654, R4 ;  /* 0x0000065400001816 */ /* 0x000fe80000000004 */
[----:B------:R2:W-:Y:S04]  /*6b60*/  @P1 SYNCS.ARRIVE.TRANS64.RED.A1T0 RZ, [R0+URZ], RZ ;  /* 0x000000ff00ff19a7 */ /* 0x0005e800081004ff */
.L_x_109:
[----:B------:R-:W4:Y:S01]  /*6b70*/  @P1 SYNCS.PHASECHK.TRANS64.TRYWAIT P0, [R2+URZ+0x60], R3 ;  /* 0x00006003020015a7 */ /* 0x000f2200080011ff */
[----:B------:R-:W-:Y:S01]  /*6b80*/  BSSY B1, `(.L_x_110) ;  /* 0x0000016000017945 */ /* 0x000fe20003800000 */
[----:B----4-:R-:W-:Y:S03]  /*6b90*/  @P1 SEL R66, RZ, 0x1, !P0 ;  /* 0x00000001ff421807 */ /* 0x010fe60004000000 */
[----:B------:R-:W-:Y:S05]  /*6ba0*/  @!P1 BRA `(.L_x_111) ;  /* 0x00000000004c9947 */ /* 0x000fea0003800000 */
[----:B------:R-:W-:Y:S01]  /*6bb0*/  ISETP.NE.AND P0, PT, R66, RZ, PT ;  /* 0x000000ff4200720c */ /* 0x000fe20003f05270 */
[----:B------:R-:W-:Y:S01]  /*6bc0*/  BSSY B0, `(.L_x_112) ;  /* 0x000000b000007945 */ /* 0x000fe20003800000 */
[----:B------:R-:W-:Y:S11]  /*6bd0*/  ISETP.NE.AND P1, PT, R67, RZ, PT ;  /* 0x000000ff4300720c */ /* 0x000ff60003f25270 */
[----:B------:R-:W-:Y:S02]  /*6be0*/  @!UPT UIADD3 URZ, UPT, UPT, URZ, URZ, URZ ;  /* 0x000000fffffff290 */ /* 0x000fe4000fffe0ff */
[C---:B------:R-:W-:Y:S01]  /*6bf0*/  @P1 IMAD R6, R65.reuse, 0x2000, R100 ;  /* 0x0000200041061824 */ /* 0x040fe200078e0264 */
[C---:B------:R-:W-:Y:S01]  /*6c00*/  @P1 LEA R4, R65.reuse, R98, 0xd ;  /* 0x0000006241041211 */ /* 0x040fe200078e68ff */
[C---:B------:R-:W-:Y:S02]  /*6c10*/  @P1 IMAD R5, R65.reuse, 0x2000, R99 ;  /* 0x0000200041051824 */ /* 0x040fe400078e0263 */
[----:B------:R-:W-:Y:S01]  /*6c20*/  @P1 IMAD R3, R65, 0x2000, R106 ;  /* 0x0000200041031824 */ /* 0x000fe200078e026a */
[----:B------:R-:W-:Y:S06]  /*6c30*/  @P0 BRA `(.L_x_113) ;  /* 0x00000000000c0947 */ /* 0x000fec0003800000 */
[----:B--2---:R-:W-:Y:S04]  /*6c40*/  SHF.L.U32 R0, R97, 0x1f, RZ ;  /* 0x0000001f61007819 */ /* 0x004fe800000006ff */
[----:B------:R-:W2:Y:S02]  /*6c50*/  SYNCS.PHASECHK.TRANS64.TRYWAIT P0, [R2+URZ+0x60], R0 ;  /* 0x00006000020075a7 */ /* 0x000ea400080011ff */
[----:B--2---:R-:W-:Y:S05]  /*6c60*/  @!P0 BRA `(.L_x_114) ;  /* 0x0000003000948947 */ /* 0x004fea0003800000 */
.L_x_113:
[----:B------:R-:W-:Y:S05]  /*6c70*/  BSYNC B0 ;  /* 0x0000000000007941 */ /* 0x000fea0003800000 */
.L_x_112:
[----:B------:R-:W-:Y:S02]  /*6c80*/  ISETP.NE.AND P0, PT, R67, RZ, PT ;  /* 0x000000ff4300720c */ /* 0x000fe40003f05270 */
[----:B------:R-:W-:Y:S11]  /*6c90*/  IADD3 R65, PT, PT, R65, 0x1, RZ ;  /* 0x0000000141417810 */ /* 0x000ff60007ffe0ff */
[----:B------:R4:W1:Y:S04]  /*6ca0*/  @P0 LDS.128 R56, [R6] ;  /* 0x0000000006380984 */ /* 0x0008680000000c00 */
[----:B------:R4:W1:Y:S04]  /*6cb0*/  @P0 LDS.128 R60, [R5+0x10] ;  /* 0x00001000053c0984 */ /* 0x0008680000000c00 */
[----:B------:R4:W1:Y:S04]  /*6cc0*/  @P0 LDS.128 R68, [R4+0x20] ;  /* 0x0000200004440984 */ /* 0x0008680000000c00 */
[----:B------:R4:W1:Y:S02]  /*6cd0*/  @P0 LDS.128 R76, [R3+0x30] ;  /* 0x00003000034c0984 */ /* 0x0008640000000c00 */
.L_x_111:
[----:B------:R-:W-:Y:S05]  /*6ce0*/  BSYNC B1 ;  /* 0x0000000000017941 */ /* 0x000fea0003800000 */
.L_x_110:
[----:B--2---:R-:W-:Y:S05]  /*6cf0*/  VIADD R0, R48, 0x20 ;  /* 0x0000002030007836 */ /* 0x004fea0000000000 */
[----:B------:R-:W-:Y:S04]  /*6d00*/  SHF.R.U32.HI R0, RZ, 0x15, R0 ;  /* 0x00000015ff007819 */ /* 0x000fe80000011600 */
[----:B------:R-:W-:Y:S11]  /*6d10*/  LOP3.LUT P0, RZ, R0, 0x3, R92, 0x48, !PT ;  /* 0x0000000300ff7812 */ /* 0x000ff6000780485c */
[----:B------:R-:W-:Y:S02]  /*6d20*/  @!UPT UIADD3 URZ, UPT, UPT, URZ, URZ, URZ ;  /* 0x000000fffffff290 */ /* 0x000fe4000fffe0ff */
[----:B------:R-:W-:Y:S05]  /*6d30*/  @!P0 BRA `(.L_x_115) ;  /* 0x0000000000408947 */ /* 0x000fea0003800000 */
[----:B------:R-:W2:Y:S01]  /*6d40*/  LDCU.64 UR8, c[0x4][0x70] ;  /* 0x01000e00ff0877ac */ /* 0x000ea20008000a00 */
[----:B----4-:R-:W-:Y:S01]  /*6d50*/  MOV R3, 0x0 ;  /* 0x0000000000037802 */ /* 0x010fe20000000f00 */
[----:B------:R-:W-:Y:S02]  /*6d60*/  HFMA2 R12, -RZ, RZ, 0, 5.9604644775390625e-08 ;  /* 0x00000001ff0c7431 */ /* 0x000fe400000001ff */
[----:B-1----:R-:W-:Y:S02]  /*6d70*/  IMAD.MOV.U32 R8, RZ, RZ, 0x192 ;  /* 0x00000192ff087424 */ /* 0x002fe400078e00ff */
[----:B------:R-:W-:Y:S01]  /*6d80*/  IMAD.MOV.U32 R13, RZ, RZ, RZ ;  /* 0x000000ffff0d7224 */ /* 0x000fe200078e00ff */
[----:B------:R-:W1:Y:S01]  /*6d90*/  LDCU.64 UR6, c[0x4][0x78] ;  /* 0x01000f00ff0677ac */ /* 0x000e620008000a00 */
[----:B------:R-:W4:Y:S01]  /*6da0*/  LDC.64 R2, c[0x4][R3] ;  /* 0x0100000003027b82 */ /* 0x000f220000000a00 */
[----:B------:R-:W5:Y:S01]  /*6db0*/  LDCU.64 UR4, c[0x4][0x10] ;  /* 0x01000200ff0477ac */ /* 0x000f620008000a00 */
[----:B--2---:R-:W-:Y:S01]  /*6dc0*/  MOV R5, UR9 ;  /* 0x0000000900057c02 */ /* 0x004fe20008000f00 */
[----:B------:R-:W-:Y:S01]  /*6dd0*/  IMAD.U32 R4, RZ, RZ, UR8 ;  /* 0x00000008ff047e24 */ /* 0x000fe2000f8e00ff */
[----:B-1----:R-:W-:Y:S01]  /*6de0*/  MOV R7, UR7 ;  /* 0x0000000700077c02 */ /* 0x002fe20008000f00 */
[----:B------:R-:W-:Y:S01]  /*6df0*/  IMAD.U32 R6, RZ, RZ, UR6 ;  /* 0x00000006ff067e24 */ /* 0x000fe2000f8e00ff */
[----:B-----5:R-:W-:Y:S01]  /*6e00*/  MOV R11, UR5 ;  /* 0x00000005000b7c02 */ /* 0x020fe20008000f00 */
[----:B------:R-:W-:Y:S02]  /*6e10*/  IMAD.U32 R10, RZ, RZ, UR4 ;  /* 0x00000004ff0a7e24 */ /* 0x000fe4000f8e00ff */
[----:B------:R-:W-:Y:S07]  /*6e20*/  LEPC R20, `(.L_x_115) ;  /* 0x000000001014794e */ /* 0x000fee0000000000 */
[----:B---34-:R-:W-:Y:S05]  /*6e30*/  CALL.ABS.NOINC R2 ;  /* 0x0000000002007343 */ /* 0x018fea0003c00000 */
.L_x_115:
[----:B------:R-:W-:Y:S05]  /*6e40*/  WARPSYNC.ALL ;  /* 0x0000000000007948 */ /* 0x000fea0003800000 */
[----:B------:R-:W-:Y:S01]  /*6e50*/  R2UR UR4, R48 ;  /* 0x00000000300472ca */ /* 0x000fe200000e0000 */
[--C-:B-1--4-:R-:W-:Y:S01]  /*6e60*/  HADD2.F32 R3, -RZ, R56.reuse.H0_H0 ;  /* 0x20000038ff037230 */ /* 0x112fe20000004100 */
[----:B------:R-:W-:Y:S01]  /*6e70*/  ISETP.NE.AND P6, PT, R107, RZ, PT ;  /* 0x000000ff6b00720c */ /* 0x000fe20003fc5270 */
[--C-:B------:R-:W-:Y:S01]  /*6e80*/  HADD2.F32 R51, -RZ, R57.reuse.H1_H1 ;  /* 0x30000039ff337230 */ /* 0x100fe20000004100 */
[----:B------:R-:W-:Y:S01]  /*6e90*/  MOV R50, UR51 ;  /* 0x0000003300327c02 */ /* 0x000fe20008000f00 */
[----:B------:R-:W-:Y:S01]  /*6ea0*/  BSSY.RECONVERGENT B0, `(.L_x_116) ;  /* 0x000008c000007945 */ /* 0x000fe20003800200 */
[----:B------:R-:W-:Y:S02]  /*6eb0*/  MOV R72, UR37 ;  /* 0x0000002500487c02 */ /* 0x000fe40008000f00 */
[----:B------:R-:W-:Y:S05]  /*6ec0*/  ISETP.NE.AND P0, PT, R102, RZ, PT ;  /* 0x000000ff6600720c */ /* 0x000fea0003f05270 */
[----:B------:R-:W1:Y:S02]  /*6ed0*/  LDTM.x32 R4, tmem[UR4+0x20] ;  /* 0x00002004000479ee */ /* 0x000e6400082c0000 */
[----:B------:R-:W-:Y:S04]  /*6ee0*/  @P6 LEA R50, R50, UR48, 0x3 ;  /* 0x0000003032326c11 */ /* 0x000fe8000f8e18ff */
[----:B------:R-:W-:Y:S04]  /*6ef0*/  @P6 IADD3 R50, PT, PT, R50, 0x80, RZ ;  /* 0x0000008032326810 */ /* 0x000fe80007ffe0ff */
[----:B------:R-:W-:Y:S01]  /*6f00*/  @P6 PRMT R72, R72, 0x654, R50 ;  /* 0x0000065448486816 */ /* 0x000fe20000000032 */
[----:B------:R-:W-:Y:S02]  /*6f10*/  HADD2.F32 R50, -RZ, R57.H0_H0 ;  /* 0x20000039ff327230 */ /* 0x000fe40000004100 */
[C---:B-1----:R-:W-:Y:S01]  /*6f20*/  FMUL R0, R47.reuse, R4 ;  /* 0x000000042f007220 */ /* 0x042fe20000400000 */
[----:B------:R-:W-:Y:S02]  /*6f30*/  HADD2.F32 R4, -RZ, R56.H1_H1 ;  /* 0x30000038ff047230 */ /* 0x000fe40000004100 */
[C---:B------:R-:W-:Y:S01]  /*6f40*/  FMUL R2, R47.reuse, R5 ;  /* 0x000000052f027220 */ /* 0x040fe20000400000 */
[----:B------:R-:W-:Y:S01]  /*6f50*/  FMUL R7, R47, R7 ;  /* 0x000000072f077220 */ /* 0x000fe20000400000 */
[----:B------:R-:W-:Y:S01]  /*6f60*/  FFMA R0, R49, R3, R0 ;  /* 0x0000000331007223 */ /* 0x000fe20000000000 */
[----:B------:R-:W-:Y:S01]  /*6f70*/  FMUL R3, R47, R6 ;  /* 0x000000062f037220 */ /* 0x000fe20000400000 */
[----:B------:R-:W-:Y:S01]  /*6f80*/  FFMA R2, R49, R4, R2 ;  /* 0x0000000431027223 */ /* 0x000fe20000000002 */
[C---:B------:R-:W-:Y:S01]  /*6f90*/  FMUL R4, R47.reuse, R8 ;  /* 0x000000082f047220 */ /* 0x040fe20000400000 */
[----:B------:R-:W-:Y:S01]  /*6fa0*/  FMUL R8, R47, R12 ;  /* 0x0000000c2f087220 */ /* 0x000fe20000400000 */
[----:B------:R-:W-:Y:S01]  /*6fb0*/  FFMA R3, R49, R50, R3 ;  /* 0x0000003231037223 */ /* 0x000fe20000000003 */
[C---:B------:R-:W-:Y:S01]  /*6fc0*/  FMUL R12, R47.reuse, R16 ;  /* 0x000000102f0c7220 */ /* 0x040fe20000400000 */
[C---:B------:R-:W-:Y:S01]  /*6fd0*/  FMUL R16, R47.reuse, R20 ;  /* 0x000000142f107220 */ /* 0x040fe20000400000 */
[C---:B------:R-:W-:Y:S01]  /*6fe0*/  FMUL R20, R47.reuse, R24 ;  /* 0x000000182f147220 */ /* 0x040fe20000400000 */
[C---:B------:R-:W-:Y:S01]  /*6ff0*/  FMUL R24, R47.reuse, R28 ;  /* 0x0000001c2f187220 */ /* 0x040fe20000400000 */
[C---:B------:R-:W-:Y:S01]  /*7000*/  FMUL R28, R47.reuse, R32 ;  /* 0x000000202f1c7220 */ /* 0x040fe20000400000 */
[--C-:B------:R-:W-:Y:S01]  /*7010*/  HADD2.F32 R32, -RZ, R58.reuse.H0_H0 ;  /* 0x2000003aff207230 */ /* 0x100fe20000004100 */
[----:B------:R-:W-:Y:S01]  /*7020*/  F2FP.F16.F32.PACK_AB R52, R2, R0 ;  /* 0x000000000234723e */ /* 0x000fe200000000ff */
[----:B------:R-:W-:Y:S02]  /*7030*/  HADD2.F32 R0, -RZ, R58.H1_H1 ;  /* 0x3000003aff007230 */ /* 0x000fe40000004100 */
[----:B------:R-:W-:Y:S01]  /*7040*/  FMUL R5, R47, R9 ;  /* 0x000000092f057220 */ /* 0x000fe20000400000 */
[--C-:B------:R-:W-:Y:S02]  /*7050*/  HADD2.F32 R2, -RZ, R59.reuse.H0_H0 ;  /* 0x2000003bff027230 */ /* 0x100fe40000004100 */
[C---:B------:R-:W-:Y:S01]  /*7060*/  FFMA R7, R49.reuse, R51, R7 ;  /* 0x0000003331077223 */ /* 0x040fe20000000007 */
[C---:B------:R-:W-:Y:S01]  /*7070*/  FFMA R4, R49.reuse, R32, R4 ;  /* 0x0000002031047223 */ /* 0x040fe20000000004 */
[----:B------:R-:W-:Y:S02]  /*7080*/  HADD2.F32 R32, -RZ, R59.H1_H1 ;  /* 0x3000003bff207230 */ /* 0x000fe40000004100 */
[----:B------:R-:W-:Y:S01]  /*7090*/  FFMA R5, R49, R0, R5 ;  /* 0x0000000031057223 */ /* 0x000fe20000000005 */
[--C-:B------:R-:W-:Y:S01]  /*70a0*/  HADD2.F32 R0, -RZ, R60.reuse.H0_H0 ;  /* 0x2000003cff007230 */ /* 0x100fe20000004100 */
[----:B------:R-:W-:Y:S01]  /*70b0*/  F2FP.F16.F32.PACK_AB R53, R7, R3 ;  /* 0x000000030735723e */ /* 0x000fe200000000ff */
[----:B------:R-:W-:Y:S01]  /*70c0*/  FMUL R6, R47, R10 ;  /* 0x0000000a2f067220 */ /* 0x000fe20000400000 */
[--C-:B------:R-:W-:Y:S01]  /*70d0*/  HADD2.F32 R3, -RZ, R61.reuse.H0_H0 ;  /* 0x2000003dff037230 */ /* 0x100fe20000004100 */
[----:B------:R-:W-:Y:S01]  /*70e0*/  F2FP.F16.F32.PACK_AB R54, R5, R4 ;  /* 0x000000040536723e */ /* 0x000fe200000000ff */
[----:B------:R-:W-:Y:S01]  /*70f0*/  FMUL R11, R47, R11 ;  /* 0x0000000b2f0b7220 */ /* 0x000fe20000400000 */
[----:B------:R-:W-:Y:S01]  /*7100*/  FFMA R6, R49, R2, R6 ;  /* 0x0000000231067223 */ /* 0x000fe20000000006 */
[----:B------:R-:W-:Y:S02]  /*7110*/  HADD2.F32 R2, -RZ, R60.H1_H1 ;  /* 0x3000003cff027230 */ /* 0x000fe40000004100 */
[----:B------:R-:W-:Y:S01]  /*7120*/  FMUL R9, R47, R13 ;  /* 0x0000000d2f097220 */ /* 0x000fe20000400000 */
[C---:B------:R-:W-:Y:S01]  /*7130*/  FFMA R11, R49.reuse, R32, R11 ;  /* 0x00000020310b7223 */ /* 0x040fe2000000000b */
[----:B------:R-:W-:Y:S01]  /*7140*/  FFMA R8, R49, R0, R8 ;  /* 0x0000000031087223 */ /* 0x000fe20000000008 */
[C---:B------:R-:W-:Y:S01]  /*7150*/  FMUL R10, R47.reuse, R14 ;  /* 0x0000000e2f0a7220 */ /* 0x040fe20000400000 */
[----:B------:R-:W-:Y:S02]  /*7160*/  HADD2.F32 R0, -RZ, R61.H1_H1 ;  /* 0x3000003dff007230 */ /* 0x000fe40000004100 */
[----:B------:R-:W-:Y:S01]  /*7170*/  FMUL R15, R47, R15 ;  /* 0x0000000f2f0f7220 */ /* 0x000fe20000400000 */
[C---:B------:R-:W-:Y:S01]  /*7180*/  FFMA R9, R49.reuse, R2, R9 ;  /* 0x0000000231097223 */ /* 0x040fe20000000009 */
[C---:B------:R-:W-:Y:S01]  /*7190*/  FFMA R10, R49.reuse, R3, R10 ;  /* 0x00000003310a7223 */ /* 0x040fe2000000000a */
[--C-:B------:R-:W-:Y:S02]  /*71a0*/  HADD2.F32 R2, -RZ, R62.reuse.H0_H0 ;  /* 0x2000003eff027230 */ /* 0x100fe40000004100 */
[----:B------:R-:W-:Y:S01]  /*71b0*/  FFMA R15, R49, R0, R15 ;  /* 0x00000000310f7223 */ /* 0x000fe2000000000f */
[----:B------:R-:W-:Y:S02]  /*71c0*/  HADD2.F32 R3, -RZ, R62.H1_H1 ;  /* 0x3000003eff037230 */ /* 0x000fe40000004100 */
[C---:B------:R-:W-:Y:S01]  /*71d0*/  FMUL R13, R47.reuse, R17 ;  /* 0x000000112f0d7220 */ /* 0x040fe20000400000 */
[--C-:B------:R-:W-:Y:S02]  /*71e0*/  HADD2.F32 R0, -RZ, R63.reuse.H0_H0 ;  /* 0x2000003fff007230 */ /* 0x100fe40000004100 */
[----:B------:R-:W-:Y:S01]  /*71f0*/  FMUL R14, R47, R18 ;  /* 0x000000122f0e7220 */ /* 0x000fe20000400000 */
[C---:B------:R-:W-:Y:S01]  /*7200*/  FFMA R12, R49.reuse, R2, R12 ;  /* 0x00000002310c7223 */ /* 0x040fe2000000000c */
[C---:B------:R-:W-:Y:S01]  /*7210*/  FFMA R13, R49.reuse, R3, R13 ;  /* 0x00000003310d7223 */ /* 0x040fe2000000000d */
[----:B------:R-:W-:Y:S02]  /*7220*/  HADD2.F32 R2, -RZ, R63.H1_H1 ;  /* 0x3000003fff027230 */ /* 0x000fe40000004100 */
[----:B------:R-:W-:Y:S01]  /*7230*/  FFMA R14, R49, R0, R14 ;  /* 0x00000000310e7223 */ /* 0x000fe2000000000e */
[C---:B------:R-:W-:Y:S01]  /*7240*/  FMUL R19, R47.reuse, R19 ;  /* 0x000000132f137220 */ /* 0x040fe20000400000 */
[--C-:B------:R-:W-:Y:S02]  /*7250*/  HADD2.F32 R0, -RZ, R68.reuse.H0_H0 ;  /* 0x20000044ff007230 */ /* 0x100fe40000004100 */
[----:B------:R-:W-:Y:S01]  /*7260*/  FMUL R17, R47, R21 ;  /* 0x000000152f117220 */ /* 0x000fe20000400000 */
[--C-:B------:R-:W-:Y:S02]  /*7270*/  HADD2.F32 R3, -RZ, R69.reuse.H0_H0 ;  /* 0x20000045ff037230 */ /* 0x100fe40000004100 */
[C---:B------:R-:W-:Y:S01]  /*7280*/  FFMA R19, R49.reuse, R2, R19 ;  /* 0x0000000231137223 */ /* 0x040fe20000000013 */
[----:B------:R-:W-:Y:S02]  /*7290*/  HADD2.F32 R2, -RZ, R68.H1_H1 ;  /* 0x30000044ff027230 */ /* 0x000fe40000004100 */
        /* <DEDUP_REMOVED lines=9> */
[----:B------:R-:W-:Y:S01]  /*7330*/  FMUL R21, R47, R25 ;  /* 0x000000192f157220 */ /* 0x000fe20000400000 */
[----:B------:R-:W-:Y:S01]  /*7340*/  F2FP.F16.F32.PACK_AB R55, R11, R6 ;  /* 0x000000060b37723e */ /* 0x000fe200000000ff */
[--C-:B------:R-:W-:Y:S02]  /*7350*/  HADD2.F32 R3, -RZ, R71.reuse.H0_H0 ;  /* 0x20000047ff037230 */ /* 0x100fe40000004100 */
[----:B------:R-:W-:Y:S01]  /*7360*/  FMUL R22, R47, R26 ;  /* 0x0000001a2f167220 */ /* 0x000fe20000400000 */
[C---:B------:R-:W-:Y:S01]  /*7370*/  FFMA R20, R49.reuse, R2, R20 ;  /* 0x0000000231147223 */ /* 0x040fe20000000014 */
[C---:B------:R-:W-:Y:S01]  /*7380*/  FFMA R21, R49.reuse, R0, R21 ;  /* 0x0000000031157223 */ /* 0x040fe20000000015 */
[----:B------:R1:W-:Y:S01]  /*7390*/  STS.128 [R100+0x2000], R52 ;  /* 0x0020003464007388 */ /* 0x0003e20000000c00 */
[----:B------:R-:W-:Y:S02]  /*73a0*/  HADD2.F32 R0, -RZ, R71.H1_H1 ;  /* 0x30000047ff007230 */ /* 0x000fe40000004100 */
[----:B------:R-:W-:Y:S01]  /*73b0*/  FFMA R22, R49, R3, R22 ;  /* 0x0000000331167223 */ /* 0x000fe20000000016 */
[----:B------:R-:W-:Y:S01]  /*73c0*/  FMUL R27, R47, R27 ;  /* 0x0000001b2f1b7220 */ /* 0x000fe20000400000 */
[--C-:B------:R-:W-:Y:S01]  /*73d0*/  HADD2.F32 R2, -RZ, R76.reuse.H0_H0 ;  /* 0x2000004cff027230 */ /* 0x100fe20000004100 */
[----:B------:R-:W-:Y:S01]  /*73e0*/  F2FP.F16.F32.PACK_AB R8, R9, R8 ;  /* 0x000000080908723e */ /* 0x000fe200000000ff */
[----:B------:R-:W-:Y:S01]  /*73f0*/  HADD2.F32 R3, -RZ, R76.H1_H1 ;  /* 0x3000004cff037230 */ /* 0x000fe20000004100 */
[----:B------:R-:W-:Y:S01]  /*7400*/  F2FP.F16.F32.PACK_AB R9, R15, R10 ;  /* 0x0000000a0f09723e */ /* 0x000fe200000000ff */
[----:B------:R-:W-:Y:S01]  /*7410*/  FMUL R25, R47, R29 ;  /* 0x0000001d2f197220 */ /* 0x000fe20000400000 */
[--C-:B------:R-:W-:Y:S01]  /*7420*/  HADD2.F32 R4, -RZ, R77.reuse.H0_H0 ;  /* 0x2000004dff047230 */ /* 0x100fe20000004100 */
[----:B------:R-:W-:Y:S01]  /*7430*/  F2FP.F16.F32.PACK_AB R10, R13, R12 ;  /* 0x0000000c0d0a723e */ /* 0x000fe200000000ff */
[----:B------:R-:W-:Y:S01]  /*7440*/  FMUL R26, R47, R30 ;  /* 0x0000001e2f1a7220 */ /* 0x000fe20000400000 */
[----:B------:R-:W-:Y:S01]  /*7450*/  F2FP.F16.F32.PACK_AB R11, R19, R14 ;  /* 0x0000000e130b723e */ /* 0x000fe200000000ff */
[C---:B------:R-:W-:Y:S01]  /*7460*/  FFMA R27, R49.reuse, R0, R27 ;  /* 0x00000000311b7223 */ /* 0x040fe2000000001b */
[C---:B------:R-:W-:Y:S01]  /*7470*/  FFMA R24, R49.reuse, R2, R24 ;  /* 0x0000000231187223 */ /* 0x040fe20000000018 */
[----:B------:R-:W-:Y:S02]  /*7480*/  HADD2.F32 R0, -RZ, R77.H1_H1 ;  /* 0x3000004dff007230 */ /* 0x000fe40000004100 */
[----:B------:R-:W-:Y:S01]  /*7490*/  FFMA R25, R49, R3, R25 ;  /* 0x0000000331197223 */ /* 0x000fe20000000019 */
[----:B------:R1:W-:Y:S01]  /*74a0*/  STS.128 [R99+0x2010], R8 ;  /* 0x0020100863007388 */ /* 0x0003e20000000c00 */
[----:B------:R-:W-:Y:S01]  /*74b0*/  FMUL R31, R47, R31 ;  /* 0x0000001f2f1f7220 */ /* 0x000fe20000400000 */
[--C-:B------:R-:W-:Y:S02]  /*74c0*/  HADD2.F32 R2, -RZ, R78.reuse.H0_H0 ;  /* 0x2000004eff027230 */ /* 0x100fe40000004100 */
[----:B------:R-:W-:Y:S01]  /*74d0*/  FFMA R26, R49, R4, R26 ;  /* 0x00000004311a7223 */ /* 0x000fe2000000001a */
[----:B------:R-:W-:Y:S02]  /*74e0*/  HADD2.F32 R3, -RZ, R78.H1_H1 ;  /* 0x3000004eff037230 */ /* 0x000fe40000004100 */
[----:B------:R-:W-:Y:S01]  /*74f0*/  FMUL R29, R47, R33 ;  /* 0x000000212f1d7220 */ /* 0x000fe20000400000 */
[--C-:B------:R-:W-:Y:S01]  /*7500*/  HADD2.F32 R4, -RZ, R79.reuse.H0_H0 ;  /* 0x2000004fff047230 */ /* 0x100fe20000004100 */
[----:B------:R-:W-:Y:S01]  /*7510*/  F2FP.F16.F32.PACK_AB R16, R17, R16 ;  /* 0x000000101110723e */ /* 0x000fe200000000ff */
[----:B------:R-:W-:Y:S01]  /*7520*/  FMUL R30, R47, R34 ;  /* 0x000000222f1e7220 */ /* 0x000fe20000400000 */
        /* <DEDUP_REMOVED lines=14> */
[----:B------:R-:W-:Y:S02]  /*7610*/  F2FP.F16.F32.PACK_AB R27, R35, R30 ;  /* 0x0000001e231b723e */ /* 0x000fe400000000ff */
[----:B------:R-:W-:Y:S02]  /*7620*/  LEA R0, R65, UR48, 0x3 ;  /* 0x0000003041007c11 */ /* 0x000fe4000f8e18ff */
[----:B------:R-:W-:Y:S01]  /*7630*/  @P6 SHF.L.U32 R2, R97, 0x1f, RZ ;  /* 0x0000001f61026819 */ /* 0x000fe200000006ff */
        /* <DEDUP_REMOVED lines=9> */
[----:B------:R-:W-:Y:S02]  /*76d0*/  UIADD3 UR8, UP0, UPT, UR52, 0x680, URZ ;  /* 0x0000068034087890 */ /* 0x000fe4000ff1e0ff */
[----:B------:R-:W-:Y:S02]  /*76e0*/  UIADD3 UR5, UPT, UPT, UR41, 0x20, URZ ;  /* 0x0000002029057890 */ /* 0x000fe4000fffe0ff */
[----:B------:R-:W-:Y:S02]  /*76f0*/  UIADD3 UR4, UPT, UPT, UR48, 0x2200, URZ ;  /* 0x0000220030047890 */ /* 0x000fe4000fffe0ff */
[----:B------:R-:W-:Y:S01]  /*7700*/  UIADD3.X UR9, UPT, UPT, URZ, UR53, URZ, UP0, !UPT ;  /* 0x00000035ff097290 */ /* 0x000fe200087fe4ff */
[----:B------:R-:W-:Y:S01]  /*7710*/  UMOV UR6, UR42 ;  /* 0x0000002a00067c82 */ /* 0x000fe20008000000 */
[----:B------:R-:W-:Y:S07]  /*7720*/  UMOV UR7, UR36 ;  /* 0x0000002400077c82 */ /* 0x000fee0008000000 */
[----:B------:R2:W-:Y:S01]  /*7730*/  UTMASTG.3D [UR4], [UR8] ;  /* 0x00000004080073b5 */ /* 0x0005e20008010000 */
[----:B------:R0:W-:Y:S01]  /*7740*/  UTMACMDFLUSH ;  /* 0x00000000000079b7 */ /* 0x0001e20000000000 */
[----:B--2---:R-:W-:Y:S04]  /*7750*/  DEPBAR.LE SB0, 0x1 ;  /* 0x000080400000791a */ /* 0x004fe80000000000 */
.L_x_117:
[----:B------:R-:W-:Y:S05]  /*7760*/  BSYNC.RECONVERGENT B0 ;  /* 0x0000000000007941 */ /* 0x000fea0003800200 */
.L_x_116:
[----:B------:R-:W-:Y:S01]  /*7770*/  BAR.SYNC.DEFER_BLOCKING 0x1, 0x80 ;  /* 0x0042000000007b1d */ /* 0x000fe20000010000 */
[----:B------:R-:W-:Y:S04]  /*7780*/  UIADD3 UR40, UPT, UPT, UR51, 0x1, URZ ;  /* 0x0000000133287890 */ /* 0x000fe8000fffe0ff */
[----:B------:R-:W-:Y:S04]  /*7790*/  UISETP.NE.AND UP0, UPT, UR40, 0x4, UPT ;  /* 0x000000042800788c */ /* 0x000fe8000bf05270 */
[----:B------:R-:W-:Y:S01]  /*77a0*/  USEL UR40, UR40, URZ, UP0 ;  /* 0x000000ff28287287 */ /* 0x000fe20008000000 */
[----:B------:R2:W-:Y:S01]  /*77b0*/  @P6 SYNCS.ARRIVE.TRANS64.RED.A1T0 RZ, [R72+URZ], RZ ;  /* 0x000000ff48ff69a7 */ /* 0x0005e200081004ff */
[----:B------:R-:W-:Y:S01]  /*77c0*/  BSSY B1, `(.L_x_118) ;  /* 0x0000017000017945 */ /* 0x000fe20003800000 */
[----:B------:R-:W4:Y:S02]  /*77d0*/  @P6 SYNCS.PHASECHK.TRANS64.TRYWAIT P0, [R0+URZ+0x60], R2 ;  /* 0x00006002000065a7 */ /* 0x000f2400080011ff */
[----:B----4-:R-:W-:Y:S01]  /*77e0*/  @P6 SEL R66, RZ, 0x1, !P0 ;  /* 0x00000001ff426807 */ /* 0x010fe20004000000 */
[----:B--2---:R-:W-:Y:S06]  /*77f0*/  @!P6 BRA `(.L_x_119) ;  /* 0x00000000004ce947 */ /* 0x004fec0003800000 */
        /* <DEDUP_REMOVED lines=9> */
[----:B------:R-:W-:Y:S04]  /*7890*/  SHF.L.U32 R6, R97, 0x1f, RZ ;  /* 0x0000001f61067819 */ /* 0x000fe800000006ff */
[----:B------:R-:W2:Y:S02]  /*78a0*/  SYNCS.PHASECHK.TRANS64.TRYWAIT P0, [R0+URZ+0x60], R6 ;  /* 0x00006006000075a7 */ /* 0x000ea400080011ff */
[----:B--2---:R-:W-:Y:S05]  /*78b0*/  @!P0 BRA `(.L_x_122) ;  /* 0x0000002400948947 */ /* 0x004fea0003800000 */
.L_x_121:
[----:B------:R-:W-:Y:S05]  /*78c0*/  BSYNC B0 ;  /* 0x0000000000007941 */ /* 0x000fea0003800000 */
.L_x_120:
[----:B------:R-:W-:Y:S02]  /*78d0*/  ISETP.NE.AND P0, PT, R67, RZ, PT ;  /* 0x000000ff4300720c */ /* 0x000fe40003f05270 */
[----:B------:R-:W-:Y:S11]  /*78e0*/  IADD3 R65, PT, PT, R65, 0x1, RZ ;  /* 0x0000000141417810 */ /* 0x000ff60007ffe0ff */
[----:B------:R4:W1:Y:S04]  /*78f0*/  @P0 LDS.128 R56, [R5] ;  /* 0x0000000005380984 */ /* 0x0008680000000c00 */
[----:B------:R4:W1:Y:S04]  /*7900*/  @P0 LDS.128 R60, [R4+0x10] ;  /* 0x00001000043c0984 */ /* 0x0008680000000c00 */
[----:B------:R4:W1:Y:S04]  /*7910*/  @P0 LDS.128 R68, [R3+0x20] ;  /* 0x0000200003440984 */ /* 0x0008680000000c00 */
[----:B------:R4:W1:Y:S02]  /*7920*/  @P0 LDS.128 R76, [R2+0x30] ;  /* 0x00003000024c0984 */ /* 0x0008640000000c00 */
.L_x_119:
[----:B------:R-:W-:Y:S05]  /*7930*/  BSYNC B1 ;  /* 0x0000000000017941 */ /* 0x000fea0003800000 */
.L_x_118:
        /* <DEDUP_REMOVED lines=21> */
.L_x_123:
        /* <DEDUP_REMOVED lines=146> */
.L_x_125:
[----:B------:R-:W-:Y:S05]  /*83b0*/  BSYNC.RECONVERGENT B0 ;  /* 0x0000000000007941 */ /* 0x000fea0003800200 */
.L_x_124:
        /* <DEDUP_REMOVED lines=21> */
.L_x_129:
[----:B------:R-:W-:Y:S05]  /*8510*/  BSYNC B0 ;  /* 0x0000000000007941 */ /* 0x000fea0003800000 */
.L_x_128:
[----:B------:R-:W-:Y:S11]  /*8520*/  ISETP.NE.AND P0, PT, R67, RZ, PT ;  /* 0x000000ff4300720c */ /* 0x000ff60003f05270 */
[----:B------:R-:W-:Y:S02]  /*8530*/  @!UPT UIADD3 URZ, UPT, UPT, URZ, URZ, URZ ;  /* 0x000000fffffff290 */ /* 0x000fe4000fffe0ff */
[----:B------:R4:W1:Y:S04]  /*8540*/  @P0 LDS.128 R56, [R4] ;  /* 0x0000000004380984 */ /* 0x0008680000000c00 */
[----:B------:R4:W1:Y:S04]  /*8550*/  @P0 LDS.128 R60, [R3+0x10] ;  /* 0x00001000033c0984 */ /* 0x0008680000000c00 */
[----:B------:R4:W1:Y:S04]  /*8560*/  @P0 LDS.128 R68, [R2+0x20] ;  /* 0x0000200002440984 */ /* 0x0008680000000c00 */
[----:B------:R4:W1:Y:S02]  /*8570*/  @P0 LDS.128 R76, [R65+0x30] ;  /* 0x00003000414c0984 */ /* 0x0008640000000c00 */
.L_x_127:
[----:B------:R-:W-:Y:S05]  /*8580*/  BSYNC B1 ;  /* 0x0000000000017941 */ /* 0x000fea0003800000 */
.L_x_126:
        /* <DEDUP_REMOVED lines=21> */
.L_x_131:
[----:B------:R-:W-:Y:S01]  /*86e0*/  ISETP.NE.AND P0, PT, R102, RZ, PT ;  /* 0x000000ff6600720c */ /* 0x000fe20003f05270 */
[----:B------:R-:W-:Y:S05]  /*86f0*/  WARPSYNC.ALL ;  /* 0x0000000000007948 */ /* 0x000fea0003800000 */
[----:B------:R-:W-:Y:S01]  /*8700*/  R2UR UR4, R48 ;  /* 0x00000000300472ca */ /* 0x000fe200000e0000 */
[--C-:B-1----:R-:W-:Y:S01]  /*8710*/  HADD2.F32 R0, -RZ, R56.reuse.H0_H0 ;  /* 0x20000038ff007230 */ /* 0x102fe20000004100 */
[----:B------:R-:W-:Y:S01]  /*8720*/  R2UR UR5, R64 ;  /* 0x00000000400572ca */ /* 0x000fe200000e0000 */
[----:B----4-:R-:W-:Y:S01]  /*8730*/  HADD2.F32 R2, -RZ, R56.H1_H1 ;  /* 0x30000038ff027230 */ /* 0x010fe20000004100 */
[----:B------:R-:W-:Y:S01]  /*8740*/  BSSY.RECONVERGENT B0, `(.L_x_132) ;  /* 0x0000089000007945 */ /* 0x000fe20003800200 */
[--C-:B------:R-:W-:Y:S02]  /*8750*/  HADD2.F32 R3, -RZ, R57.reuse.H0_H0 ;  /* 0x20000039ff037230 */ /* 0x100fe40000004100 */
[----:B------:R-:W-:Y:S02]  /*8760*/  HADD2.F32 R48, -RZ, R57.H1_H1 ;  /* 0x30000039ff307230 */ /* 0x000fe40000004100 */
[--C-:B------:R-:W-:Y:S02]  /*8770*/  HADD2.F32 R50, -RZ, R58.reuse.H0_H0 ;  /* 0x2000003aff327230 */ /* 0x100fe40000004100 */
[----:B------:R-:W-:Y:S02]  /*8780*/  HADD2.F32 R51, -RZ, R58.H1_H1 ;  /* 0x3000003aff337230 */ /* 0x000fe40000004100 */
[----:B------:R-:W1:Y:S01]  /*8790*/  LDTM.x32 R4, tmem[UR4+0x60] ;  /* 0x00006004000479ee */ /* 0x000e6200082c0000 */
[----:B------:R-:W-:Y:S01]  /*87a0*/  NOP ;  /* 0x0000000000007918 */ /* 0x000fe20000000000 */
[----:B------:R-:W-:Y:S01]  /*87b0*/  UIADD3 UR5, UPT, UPT, UR5, 0xf0, URZ ;  /* 0x000000f005057890 */ /* 0x000fe2000fffe0ff */
[--C-:B------:R-:W-:Y:S02]  /*87c0*/  HADD2.F32 R52, -RZ, R59.reuse.H0_H0 ;  /* 0x2000003bff347230 */ /* 0x100fe40000004100 */
[----:B------:R-:W-:Y:S01]  /*87d0*/  HADD2.F32 R53, -RZ, R59.H1_H1 ;  /* 0x3000003bff357230 */ /* 0x000fe20000004100 */
[----:B------:R-:W-:Y:S01]  /*87e0*/  UPRMT UR5, UR37, 0x654, UR5 ;  /* 0x0000065425057896 */ /* 0x000fe20008000005 */
[--C-:B------:R-:W-:Y:S02]  /*87f0*/  HADD2.F32 R54, -RZ, R60.reuse.H0_H0 ;  /* 0x2000003cff367230 */ /* 0x100fe40000004100 */
[----:B------:R-:W-:Y:S02]  /*8800*/  HADD2.F32 R55, -RZ, R60.H1_H1 ;  /* 0x3000003cff377230 */ /* 0x000fe40000004100 */
[--C-:B------:R-:W-:Y:S02]  /*8810*/  HADD2.F32 R56, -RZ, R61.reuse.H0_H0 ;  /* 0x2000003dff387230 */ /* 0x100fe40000004100 */
[----:B------:R-:W-:Y:S02]  /*8820*/  HADD2.F32 R57, -RZ, R61.H1_H1 ;  /* 0x3000003dff397230 */ /* 0x000fe40000004100 */
[----:B-1----:R-:W-:Y:S01]  /*8830*/  SYNCS.ARRIVE.TRANS64.RED.A1T0 RZ, [UR5], RZ ;  /* 0x000000ffffff79a7 */ /* 0x002fe20008100405 */
[--C-:B------:R-:W-:Y:S02]  /*8840*/  HADD2.F32 R58, -RZ, R62.reuse.H0_H0 ;  /* 0x2000003eff3a7230 */ /* 0x100fe40000004100 */
[----:B------:R-:W-:Y:S02]  /*8850*/  HADD2.F32 R59, -RZ, R62.H1_H1 ;  /* 0x3000003eff3b7230 */ /* 0x000fe40000004100 */
[--C-:B------:R-:W-:Y:S02]  /*8860*/  HADD2.F32 R60, -RZ, R63.reuse.H0_H0 ;  /* 0x2000003fff3c7230 */ /* 0x100fe40000004100 */
[----:B------:R-:W-:Y:S02]  /*8870*/  HADD2.F32 R61, -RZ, R63.H1_H1 ;  /* 0x3000003fff3d7230 */ /* 0x000fe40000004100 */
[C---:B------:R-:W-:Y:S01]  /*8880*/  FMUL R4, R47.reuse, R4 ;  /* 0x000000042f047220 */ /* 0x040fe20000400000 */
[C---:B------:R-:W-:Y:S01]  /*8890*/  FMUL R5, R47.reuse, R5 ;  /* 0x000000052f057220 */ /* 0x040fe20000400000 */
[C---:B------:R-:W-:Y:S01]  /*88a0*/  FMUL R6, R47.reuse, R6 ;  /* 0x000000062f067220 */ /* 0x040fe20000400000 */
[----:B------:R-:W-:Y:S01]  /*88b0*/  FMUL R7, R47, R7 ;  /* 0x000000072f077220 */ /* 0x000fe20000400000 */
[C---:B------:R-:W-:Y:S01]  /*88c0*/  FFMA R4, R49.reuse, R0, R4 ;  /* 0x0000000031047223 */ /* 0x040fe20000000004 */
[C---:B------:R-:W-:Y:S01]  /*88d0*/  FFMA R5, R49.reuse, R2, R5 ;  /* 0x0000000231057223 */ /* 0x040fe20000000005 */
[C---:B------:R-:W-:Y:S01]  /*88e0*/  FFMA R6, R49.reuse, R3, R6 ;  /* 0x0000000331067223 */ /* 0x040fe20000000006 */
[----:B------:R-:W-:Y:S01]  /*88f0*/  FFMA R7, R49, R48, R7 ;  /* 0x0000003031077223 */ /* 0x000fe20000000007 */
[C---:B------:R-:W-:Y:S01]  /*8900*/  FMUL R8, R47.reuse, R8 ;  /* 0x000000082f087220 */ /* 0x040fe20000400000 */
[----:B------:R-:W-:Y:S01]  /*8910*/  FMUL R9, R47, R9 ;  /* 0x000000092f097220 */ /* 0x000fe20000400000 */
[----:B------:R-:W-:Y:S01]  /*8920*/  F2FP.F16.F32.PACK_AB R4, R5, R4 ;  /* 0x000000040504723e */ /* 0x000fe200000000ff */
[----:B------:R-:W-:Y:S01]  /*8930*/  FMUL R0, R47, R10 ;  /* 0x0000000a2f007220 */ /* 0x000fe20000400000 */
[----:B------:R-:W-:Y:S01]  /*8940*/  F2FP.F16.F32.PACK_AB R5, R7, R6 ;  /* 0x000000060705723e */ /* 0x000fe200000000ff */
[C---:B------:R-:W-:Y:S01]  /*8950*/  FFMA R8, R49.reuse, R50, R8 ;  /* 0x0000003231087223 */ /* 0x040fe20000000008 */
[C---:B------:R-:W-:Y:S01]  /*8960*/  FFMA R9, R49.reuse, R51, R9 ;  /* 0x0000003331097223 */ /* 0x040fe20000000009 */
[----:B------:R-:W-:Y:S01]  /*8970*/  FFMA R0, R49, R52, R0 ;  /* 0x0000003431007223 */ /* 0x000fe20000000000 */
[C---:B------:R-:W-:Y:S01]  /*8980*/  FMUL R2, R47.reuse, R11 ;  /* 0x0000000b2f027220 */ /* 0x040fe20000400000 */
[C---:B------:R-:W-:Y:S01]  /*8990*/  FMUL R3, R47.reuse, R12 ;  /* 0x0000000c2f037220 */ /* 0x040fe20000400000 */
[----:B------:R-:W-:Y:S01]  /*89a0*/  FMUL R10, R47, R13 ;  /* 0x0000000d2f0a7220 */ /* 0x000fe20000400000 */
[----:B------:R-:W-:Y:S01]  /*89b0*/  F2FP.F16.F32.PACK_AB R6, R9, R8 ;  /* 0x000000080906723e */ /* 0x000fe200000000ff */
[C---:B------:R-:W-:Y:S01]  /*89c0*/  FFMA R2, R49.reuse, R53, R2 ;  /* 0x0000003531027223 */ /* 0x040fe20000000002 */
[C---:B------:R-:W-:Y:S01]  /*89d0*/  FFMA R3, R49.reuse, R54, R3 ;  /* 0x0000003631037223 */ /* 0x040fe20000000003 */
[----:B------:R-:W-:Y:S01]  /*89e0*/  FFMA R10, R49, R55, R10 ;  /* 0x00000037310a7223 */ /* 0x000fe2000000000a */
[C---:B------:R-:W-:Y:S01]  /*89f0*/  FMUL R11, R47.reuse, R14 ;  /* 0x0000000e2f0b7220 */ /* 0x040fe20000400000 */
[C---:B------:R-:W-:Y:S01]  /*8a00*/  FMUL R15, R47.reuse, R15 ;  /* 0x0000000f2f0f7220 */ /* 0x040fe20000400000 */
[C---:B------:R-:W-:Y:S01]  /*8a10*/  FMUL R12, R47.reuse, R16 ;  /* 0x000000102f0c7220 */ /* 0x040fe20000400000 */
[----:B------:R-:W-:Y:S01]  /*8a20*/  FMUL R13, R47, R17 ;  /* 0x000000112f0d7220 */ /* 0x000fe20000400000 */
[----:B------:R-:W-:Y:S01]  /*8a30*/  FFMA R11, R49, R56, R11 ;  /* 0x00000038310b7223 */ /* 0x000fe2000000000b */
[----:B------:R-:W-:Y:S01]  /*8a40*/  FMUL R14, R47, R18 ;  /* 0x000000122f0e7220 */ /* 0x000fe20000400000 */
[----:B------:R-:W-:Y:S01]  /*8a50*/  FFMA R15, R49, R57, R15 ;  /* 0x00000039310f7223 */ /* 0x000fe2000000000f */
[--C-:B------:R-:W-:Y:S02]  /*8a60*/  HADD2.F32 R62, -RZ, R68.reuse.H0_H0 ;  /* 0x20000044ff3e7230 */ /* 0x100fe40000004100 */
[----:B------:R-:W-:Y:S01]  /*8a70*/  FMUL R19, R47, R19 ;  /* 0x000000132f137220 */ /* 0x000fe20000400000 */
[----:B------:R-:W-:Y:S01]  /*8a80*/  F2FP.F16.F32.PACK_AB R7, R2, R0 ;  /* 0x000000000207723e */ /* 0x000fe200000000ff */
[----:B------:R-:W-:Y:S01]  /*8a90*/  FFMA R12, R49, R58, R12 ;  /* 0x0000003a310c7223 */ /* 0x000fe2000000000c */
[----:B------:R-:W-:Y:S02]  /*8aa0*/  HADD2.F32 R63, -RZ, R68.H1_H1 ;  /* 0x30000044ff3f7230 */ /* 0x000fe40000004100 */
[----:B------:R-:W-:Y:S01]  /*8ab0*/  FMUL R16, R47, R20 ;  /* 0x000000142f107220 */ /* 0x000fe20000400000 */
[----:B------:R-:W-:Y:S01]  /*8ac0*/  FFMA R13, R49, R59, R13 ;  /* 0x0000003b310d7223 */ /* 0x000fe2000000000d */
[----:B------:R1:W-:Y:S01]  /*8ad0*/  STS.128 [R100+0x6000], R4 ;  /* 0x0060000464007388 */ /* 0x0003e20000000c00 */
[--C-:B------:R-:W-:Y:S02]  /*8ae0*/  HADD2.F32 R64, -RZ, R69.reuse.H0_H0 ;  /* 0x20000045ff407230 */ /* 0x100fe40000004100 */
[----:B------:R-:W-:Y:S01]  /*8af0*/  FMUL R17, R47, R21 ;  /* 0x000000152f117220 */ /* 0x000fe20000400000 */
[----:B------:R-:W-:Y:S01]  /*8b00*/  FFMA R14, R49, R60, R14 ;  /* 0x0000003c310e7223 */ /* 0x000fe2000000000e */
[----:B------:R-:W-:Y:S02]  /*8b10*/  HADD2.F32 R65, -RZ, R69.H1_H1 ;  /* 0x30000045ff417230 */ /* 0x000fe40000004100 */
[----:B------:R-:W-:Y:S01]  /*8b20*/  FMUL R18, R47, R22 ;  /* 0x000000162f127220 */ /* 0x000fe20000400000 */
[----:B------:R-:W-:Y:S01]  /*8b30*/  FFMA R19, R49, R61, R19 ;  /* 0x0000003d31137223 */ /* 0x000fe20000000013 */
        /* <DEDUP_REMOVED lines=11> */
[----:B------:R-:W-:Y:S01]  /*8bf0*/  F2FP.F16.F32.PACK_AB R8, R10, R3 ;  /* 0x000000030a08723e */ /* 0x000fe200000000ff */
[----:B------:R-:W-:Y:S01]  /*8c00*/  FFMA R23, R49, R65, R23 ;  /* 0x0000004131177223 */ /* 0x000fe20000000017 */
[----:B------:R-:W-:Y:S01]  /*8c10*/  F2FP.F16.F32.PACK_AB R9, R15, R11 ;  /* 0x0000000b0f09723e */ /* 0x000fe200000000ff */
[--C-:B------:R-:W-:Y:S02]  /*8c20*/  HADD2.F32 R70, -RZ, R76.reuse.H0_H0 ;  /* 0x2000004cff467230 */ /* 0x100fe40000004100 */
[----:B------:R-:W-:Y:S01]  /*8c30*/  FMUL R27, R47, R27 ;  /* 0x0000001b2f1b7220 */ /* 0x000fe20000400000 */
[----:B------:R-:W-:Y:S01]  /*8c40*/  F2FP.F16.F32.PACK_AB R10, R13, R12 ;  /* 0x0000000c0d0a723e */ /* 0x000fe200000000ff */
[----:B------:R-:W-:Y:S01]  /*8c50*/  FFMA R20, R49, R66, R20 ;  /* 0x0000004231147223 */ /* 0x000fe20000000014 */
[----:B------:R-:W-:Y:S01]  /*8c60*/  F2FP.F16.F32.PACK_AB R11, R19, R14 ;  /* 0x0000000e130b723e */ /* 0x000fe200000000ff */
[----:B------:R-:W-:Y:S02]  /*8c70*/  HADD2.F32 R71, -RZ, R76.H1_H1 ;  /* 0x3000004cff477230 */ /* 0x000fe40000004100 */
[----:B------:R-:W-:Y:S01]  /*8c80*/  FMUL R24, R47, R28 ;  /* 0x0000001c2f187220 */ /* 0x000fe20000400000 */
[----:B------:R-:W-:Y:S01]  /*8c90*/  FFMA R21, R49, R67, R21 ;  /* 0x0000004331157223 */ /* 0x000fe20000000015 */
[--C-:B------:R-:W-:Y:S01]  /*8ca0*/  HADD2.F32 R72, -RZ, R77.reuse.H0_H0 ;  /* 0x2000004dff487230 */ /* 0x100fe20000004100 */
[----:B------:R1:W-:Y:S01]  /*8cb0*/  STS.128 [R99+0x6010], R8 ;  /* 0x0060100863007388 */ /* 0x0003e20000000c00 */
        /* <DEDUP_REMOVED lines=49> */
.L_x_133:
[----:B------:R-:W-:Y:S05]  /*8fd0*/  BSYNC.RECONVERGENT B0 ;  /* 0x0000000000007941 */ /* 0x000fea0003800200 */
.L_x_132:
[----:B------:R-:W-:Y:S01]  /*8fe0*/  BAR.SYNC.DEFER_BLOCKING 0x1, 0x80 ;  /* 0x0042000000007b1d */ /* 0x000fe20000010000 */
[----:B------:R-:W-:Y:S01]  /*8ff0*/  UISETP.NE.AND UP0, UPT, UR49, -0x4, UPT ;  /* 0xfffffffc3100788c */ /* 0x000fe2000bf05270 */
[----:B------:R-:W-:Y:S08]  /*9000*/  IADD3 R45, PT, PT, R45, 0x1, RZ ;  /* 0x000000012d2d7810 */ /* 0x000ff00007ffe0ff */
[----:B------:R-:W-:Y:S05]  /*9010*/  BRA.U !UP0, `(.L_x_134) ;  /* 0x0000000108287547 */ /* 0x000fea000b800000 */
[----:B------:R-:W-:Y:S01]  /*9020*/  ISETP.NE.AND P0, PT, R107, RZ, PT ;  /* 0x000000ff6b00720c */ /* 0x000fe20003f05270 */
[----:B------:R-:W-:Y:S01]  /*9030*/  IMAD.U32 R2, RZ, RZ, UR51 ;  /* 0x00000033ff027e24 */ /* 0x000fe2000f8e00ff */
[----:B------:R-:W-:Y:S01]  /*9040*/  UIADD3 UR51, UPT, UPT, UR51, 0x1, URZ ;  /* 0x0000000133337890 */ /* 0x000fe2000fffe0ff */
[----:B------:R-:W-:Y:S03]  /*9050*/  IMAD.U32 R0, RZ, RZ, UR37 ;  /* 0x00000025ff007e24 */ /* 0x000fe6000f8e00ff */
[----:B------:R-:W-:Y:S04]  /*9060*/  UISETP.NE.AND UP0, UPT, UR51, 0x4, UPT ;  /* 0x000000043300788c */ /* 0x000fe8000bf05270 */
[----:B------:R-:W-:Y:S03]  /*9070*/  USEL UR51, UR51, URZ, UP0 ;  /* 0x000000ff33337287 */ /* 0x000fe60008000000 */
[----:B------:R-:W-:Y:S05]  /*9080*/  @P0 LEA R2, R2, UR48, 0x3 ;  /* 0x0000003002020c11 */ /* 0x000fea000f8e18ff */
[----:B------:R-:W-:Y:S05]  /*9090*/  @P0 VIADD R2, R2, 0x80 ;  /* 0x0000008002020836 */ /* 0x000fea0000000000 */
[----:B------:R-:W-:Y:S04]  /*90a0*/  @P0 PRMT R0, R0, 0x654, R2 ;  /* 0x0000065400000816 */ /* 0x000fe80000000002 */
[----:B------:R2:W-:Y:S03]  /*90b0*/  @P0 SYNCS.ARRIVE.TRANS64.RED.A1T0 RZ, [R0+URZ], RZ ;  /* 0x000000ff00ff09a7 */ /* 0x0005e600081004ff */
.L_x_134:
[----:B------:R-:W-:Y:S01]  /*90c0*/  ISETP.NE.AND P2, PT, R103, RZ, PT ;  /* 0x000000ff6700720c */ /* 0x000fe20003f45270 */
[----:B------:R-:W-:Y:S01]  /*90d0*/  UIADD3 UR49, UPT, UPT, UR49, 0x4, URZ ;  /* 0x0000000431317890 */ /* 0x000fe2000fffe0ff */
[----:B------:R-:W-:Y:S01]  /*90e0*/  ISETP.NE.AND P0, PT, R105, 0x2, PT ;  /* 0x000000026900780c */ /* 0x000fe20003f05270 */
[----:B------:R-:W-:Y:S01]  /*90f0*/  IMAD.IADD R20, R43, 0x1, R86 ;  /* 0x000000012b147824 */ /* 0x000fe200078e0256 */
[----:B------:R-:W-:Y:S01]  /*9100*/  ISETP.NE.AND P1, PT, R45, 0x4, PT ;  /* 0x000000042d00780c */ /* 0x000fe20003f25270 */
[----:B------:R-:W-:Y:S01]  /*9110*/  IMAD.IADD R21, R44, 0x1, R87 ;  /* 0x000000012c157824 */ /* 0x000fe200078e0257 */
[----:B------:R-:W-:Y:S02]  /*9120*/  SEL R2, RZ, 0x1, P0 ;  /* 0x00000001ff027807 */ /* 0x000fe40000000000 */
[----:B--2---:R-:W-:Y:S02]  /*9130*/  SEL R0, RZ, 0x1, P1 ;  /* 0x00000001ff007807 */ /* 0x004fe40000800000 */
[----:B------:R-:W-:Y:S02]  /*9140*/  LOP3.LUT R95, R95, R2, RZ, 0x3c, !PT ;  /* 0x000000025f5f7212 */ /* 0x000fe400078e3cff */
[----:B------:R-:W-:Y:S02]  /*9150*/  LOP3.LUT R96, R96, R0, RZ, 0x3c, !PT ;  /* 0x0000000060607212 */ /* 0x000fe400078e3cff */
[----:B------:R-:W-:Y:S02]  /*9160*/  @P2 R2UR UR36, R94 ;  /* 0x000000005e2422ca */ /* 0x000fe400000e0000 */
[----:B------:R-:W-:Y:S02]  /*9170*/  SEL R105, R105, RZ, P0 ;  /* 0x000000ff69697207 */ /* 0x000fe40000000000 */
[----:B------:R-:W-:Y:S01]  /*9180*/  SEL R45, R45, RZ, P1 ;  /* 0x000000ff2d2d7207 */ /* 0x000fe20000800000 */
[----:B------:R-:W-:Y:S10]  /*9190*/  @P2 BRA `(.L_x_135) ;  /* 0xffffffc000502947 */ /* 0x000ff4000383ffff */
[----:B------:R-:W-:-:S09]  /*91a0*/  UISETP.NE.AND UP0, UPT, UR50, URZ, UPT ;  /* 0x000000ff3200728c */ /* 0x000fd2000bf05270 */
[----:B------:R-:W-:Y:S05]  /*91b0*/  BRA.U !UP0, `(.L_x_136) ;  /* 0x0000000108487547 */ /* 0x000fea000b800000 */
[----:B------:R-:W2:Y:S02]  /*91c0*/  LDCU.64 UR4, c[0x0][0x890] ;  /* 0x00011200ff0477ac */ /* 0x000ea40008000a00 */
[----:B--2---:R-:W-:-:S04]  /*91d0*/  UISETP.NE.U32.AND UP0, UPT, UR4, URZ, UPT ;  /* 0x000000ff0400728c */ /* 0x004fc8000bf05070 */
[----:B------:R-:W-:-:S09]  /*91e0*/  UISETP.NE.AND.EX UP0, UPT, UR5, URZ, UPT, UP0 ;  /* 0x000000ff0500728c */ /* 0x000fd2000bf05300 */
[----:B------:R-:W-:Y:S05]  /*91f0*/  BRA.U UP0, `(.L_x_137) ;  /* 0x00000001000c7547 */ /* 0x000fea000b800000 */
[----:B------:R-:W-:-:S13]  /*9200*/  FSETP.NEU.AND P0, PT, R49, RZ, PT ;  /* 0x000000ff3100720b */ /* 0x000fda0003f0d000 */
[----:B------:R-:W-:Y:S05]  /*9210*/  @!P0 EXIT ;  /* 0x000000000000894d */ /* 0x000fea0003800000 */
[----:B------:R-:W-:Y:S05]  /*9220*/  BRA `(.L_x_136) ;  /* 0x00000000002c7947 */ /* 0x000fea0003800000 */
.L_x_137:
[----:B------:R-:W-:Y:S01]  /*9230*/  ISETP.NE.AND P0, PT, R104, RZ, PT ;  /* 0x000000ff6800720c */ /* 0x000fe20003f05270 */
[----:B------:R-:W-:-:S12]  /*9240*/  BSSY.RECONVERGENT B0, `(.L_x_136) ;  /* 0x0000009000007945 */ /* 0x000fd80003800200 */
[----:B------:R-:W-:Y:S05]  /*9250*/  @P0 BRA `(.L_x_138) ;  /* 0x0000000000140947 */ /* 0x000fea0003800000 */
[----:B------:R-:W2:Y:S02]  /*9260*/  LDCU.64 UR4, c[0x0][0x888] ;  /* 0x00011100ff0477ac */ /* 0x000ea40008000a00 */
[----:B--2---:R-:W-:-:S04]  /*9270*/  ISETP.NE.U32.AND P0, PT, RZ, UR4, PT ;  /* 0x00000004ff007c0c */ /* 0x004fc8000bf05070 */
[----:B------:R-:W-:-:S13]  /*9280*/  ISETP.NE.AND.EX P0, PT, RZ, UR5, PT, P0 ;  /* 0x00000005ff007c0c */ /* 0x000fda000bf05300 */
[----:B------:R-:W-:Y:S05]  /*9290*/  @!P0 EXIT ;  /* 0x000000000000894d */ /* 0x000fea0003800000 */
[----:B------:R-:W-:Y:S05]  /*92a0*/  BRA `(.L_x_139) ;  /* 0x0000000000087947 */ /* 0x000fea0003800000 */
.L_x_138:
[----:B------:R-:W-:-:S13]  /*92b0*/  FSETP.NEU.AND P0, PT, R49, RZ, PT ;  /* 0x000000ff3100720b */ /* 0x000fda0003f0d000 */
[----:B------:R-:W-:Y:S05]  /*92c0*/  @!P0 EXIT ;  /* 0x000000000000894d */ /* 0x000fea0003800000 */
.L_x_139:
[----:B------:R-:W-:Y:S05]  /*92d0*/  BSYNC.RECONVERGENT B0 ;  /* 0x0000000000007941 */ /* 0x000fea0003800200 */
.L_x_136:
[----:B------:R-:W-:Y:S01]  /*92e0*/  ULEA UR4, UR51, UR48, 0x3 ;  /* 0x0000003033047291 */ /* 0x000fe2000f8e18ff */
[----:B------:R-:W-:-:S04]  /*92f0*/  DEPBAR.LE SB0, 0x0 ;  /* 0x000080000000791a */ /* 0x000fc80000000000 */
[----:B------:R-:W-:-:S04]  /*9300*/  UIADD3 UR4, UPT, UPT, UR4, 0x80, URZ ;  /* 0x0000008004047890 */ /* 0x000fc8000fffe0ff */
[----:B------:R-:W-:-:S09]  /*9310*/  UPRMT UR4, UR37, 0x654, UR4 ;  /* 0x0000065425047896 */ /* 0x000fd20008000004 */
[----:B------:R-:W-:Y:S01]  /*9320*/  SYNCS.ARRIVE.TRANS64.RED.A1T0 RZ, [UR4], RZ ;  /* 0x000000ffffff79a7 */ /* 0x000fe20008100404 */
[----:B------:R-:W-:Y:S05]  /*9330*/  EXIT ;  /* 0x000000000000794d */ /* 0x000fea0003800000 */
.L_x_24:
[----:B--2---:R2:W4:Y:S02]  /*9340*/  SYNCS.PHASECHK.TRANS64.TRYWAIT P0, [R2+URZ+0x120], R3 ;  /* 0x00012003020075a7 */ /* 0x00452400080011ff */
[----:B----4-:R-:W-:Y:S05]  /*9350*/  @!P0 NANOSLEEP.SYNCS 0x989680 ;  /* 0x009896800000895d */ /* 0x010fea0003900000 */
[----:B------:R-:W4:Y:S02]  /*9360*/  @!P0 SYNCS.PHASECHK.TRANS64 P0, [R2+URZ+0x120], R3 ;  /* 0x00012003020085a7 */ /* 0x000f2400080010ff */
[----:B----4-:R-:W-:Y:S05]  /*9370*/  @!P0 BRA `(.L_x_24) ;  /* 0xfffffffc00f08947 */ /* 0x010fea000383ffff */
[----:B------:R-:W-:Y:S05]  /*9380*/  BRA `(.L_x_140) ;  /* 0xffffff8400647947 */ /* 0x000fea000383ffff */
.L_x_27:
[----:B-1----:R-:W-:-:S07]  /*9390*/  MOV R2, UR33 ;  /* 0x0000002100027c02 */ /* 0x002fce0008000f00 */
.L_x_141:
[----:B-1----:R1:W2:Y:S02]  /*93a0*/  SYNCS.PHASECHK.TRANS64.TRYWAIT P0, [R2+URZ+0x30], R4 ;  /* 0x00003004020075a7 */ /* 0x0022a400080011ff */
[----:B--2---:R-:W-:Y:S05]  /*93b0*/  @!P0 NANOSLEEP.SYNCS 0x989680 ;  /* 0x009896800000895d */ /* 0x004fea0003900000 */
[----:B------:R-:W2:Y:S02]  /*93c0*/  @!P0 SYNCS.PHASECHK.TRANS64 P0, [R2+URZ+0x30], R4 ;  /* 0x00003004020085a7 */ /* 0x000ea400080010ff */
[----:B--2---:R-:W-:Y:S05]  /*93d0*/  @!P0 BRA `(.L_x_141) ;  /* 0xfffffffc00f08947 */ /* 0x004fea000383ffff */
[----:B------:R-:W-:Y:S05]  /*93e0*/  BRA `(.L_x_26) ;  /* 0xffffff8400bc7947 */ /* 0x000fea000383ffff */
.L_x_34:
[----:B-1----:R-:W-:-:S07]  /*93f0*/  MOV R2, UR33 ;  /* 0x0000002100027c02 */ /* 0x002fce0008000f00 */
.L_x_142:
[----:B-1----:R1:W2:Y:S02]  /*9400*/  SYNCS.PHASECHK.TRANS64.TRYWAIT P0, [R2+URZ+0x30], R4 ;  /* 0x00003004020075a7 */ /* 0x0022a400080011ff */
[----:B--2---:R-:W-:Y:S05]  /*9410*/  @!P0 NANOSLEEP.SYNCS 0x989680 ;  /* 0x009896800000895d */ /* 0x004fea0003900000 */
[----:B------:R-:W2:Y:S02]  /*9420*/  @!P0 SYNCS.PHASECHK.TRANS64 P0, [R2+URZ+0x30], R4 ;  /* 0x00003004020085a7 */ /* 0x000ea400080010ff */
[----:B--2---:R-:W-:Y:S05]  /*9430*/  @!P0 BRA `(.L_x_142) ;  /* 0xfffffffc00f08947 */ /* 0x004fea000383ffff */
[----:B------:R-:W-:Y:S05]  /*9440*/  BRA `(.L_x_33) ;  /* 0xffffff8800b07947 */ /* 0x000fea000383ffff */
.L_x_39:
[----:B-1----:R1:W2:Y:S02]  /*9450*/  SYNCS.PHASECHK.TRANS64.TRYWAIT P0, [R2+URZ+0xb0], R3 ;  /* 0x0000b003020075a7 */ /* 0x0022a400080011ff */
[----:B--2---:R-:W-:Y:S05]  /*9460*/  @!P0 NANOSLEEP.SYNCS 0x989680 ;  /* 0x009896800000895d */ /* 0x004fea0003900000 */
[----:B------:R-:W2:Y:S02]  /*9470*/  @!P0 SYNCS.PHASECHK.TRANS64 P0, [R2+URZ+0xb0], R3 ;  /* 0x0000b003020085a7 */ /* 0x000ea400080010ff */
[----:B--2---:R-:W-:Y:S05]  /*9480*/  @!P0 BRA `(.L_x_39) ;  /* 0xfffffffc00f08947 */ /* 0x004fea000383ffff */
[----:B------:R-:W-:Y:S05]  /*9490*/  BRA `(.L_x_143) ;  /* 0xffffff8c007c7947 */ /* 0x000fea000383ffff */
.L_x_43:
[----:B---3--:R-:W-:-:S07]  /*94a0*/  MOV R0, UR4 ;  /* 0x0000000400007c02 */ /* 0x008fce0008000f00 */
.L_x_144:
[----:B-1----:R1:W2:Y:S02]  /*94b0*/  SYNCS.PHASECHK.TRANS64.TRYWAIT P0, [R0+URZ], R2 ;  /* 0x00000002000075a7 */ /* 0x0022a400080011ff */
[----:B--2---:R-:W-:Y:S05]  /*94c0*/  @!P0 NANOSLEEP.SYNCS 0x989680 ;  /* 0x009896800000895d */ /* 0x004fea0003900000 */
[----:B------:R-:W2:Y:S02]  /*94d0*/  @!P0 SYNCS.PHASECHK.TRANS64 P0, [R0+URZ], R2 ;  /* 0x00000002000085a7 */ /* 0x000ea400080010ff */
[----:B--2---:R-:W-:Y:S05]  /*94e0*/  @!P0 BRA `(.L_x_144) ;  /* 0xfffffffc00f08947 */ /* 0x004fea000383ffff */
[----:B------:R-:W-:Y:S05]  /*94f0*/  BRA `(.L_x_145) ;  /* 0xffffff9000ec7947 */ /* 0x000fea000383ffff */
.L_x_44:
[----:B---3--:R-:W-:-:S07]  /*9500*/  MOV R0, UR4 ;  /* 0x0000000400007c02 */ /* 0x008fce0008000f00 */
.L_x_146:
[----:B-1----:R1:W2:Y:S02]  /*9510*/  SYNCS.PHASECHK.TRANS64.TRYWAIT P0, [R0+URZ], R3 ;  /* 0x00000003000075a7 */ /* 0x0022a400080011ff */
[----:B--2---:R-:W-:Y:S05]  /*9520*/  @!P0 NANOSLEEP.SYNCS 0x989680 ;  /* 0x009896800000895d */ /* 0x004fea0003900000 */
[----:B------:R-:W2:Y:S02]  /*9530*/  @!P0 SYNCS.PHASECHK.TRANS64 P0, [R0+URZ], R3 ;  /* 0x00000003000085a7 */ /* 0x000ea400080010ff */
[----:B--2---:R-:W-:Y:S05]  /*9540*/  @!P0 BRA `(.L_x_146) ;  /* 0xfffffffc00f08947 */ /* 0x004fea000383ffff */
[----:B------:R-:W-:Y:S05]  /*9550*/  BRA `(.L_x_147) ;  /* 0xffffff9000f87947 */ /* 0x000fea000383ffff */
.L_x_45:
[----:B---3--:R-:W-:-:S07]  /*9560*/  MOV R0, UR4 ;  /* 0x0000000400007c02 */ /* 0x008fce0008000f00 */
.L_x_148:
[----:B-1----:R1:W2:Y:S02]  /*9570*/  SYNCS.PHASECHK.TRANS64.TRYWAIT P0, [R0+URZ], R3 ;  /* 0x00000003000075a7 */ /* 0x0022a400080011ff */
[----:B--2---:R-:W-:Y:S05]  /*9580*/  @!P0 NANOSLEEP.SYNCS 0x989680 ;  /* 0x009896800000895d */ /* 0x004fea0003900000 */
[----:B------:R-:W2:Y:S02]  /*9590*/  @!P0 SYNCS.PHASECHK.TRANS64 P0, [R0+URZ], R3 ;  /* 0x00000003000085a7 */ /* 0x000ea400080010ff */
[----:B--2---:R-:W-:Y:S05]  /*95a0*/  @!P0 BRA `(.L_x_148) ;  /* 0xfffffffc00f08947 */ /* 0x004fea000383ffff */
[----:B------:R-:W-:Y:S05]  /*95b0*/  BRA `(.L_x_149) ;  /* 0xffffff9400047947 */ /* 0x000fea000383ffff */
.L_x_46:
[----:B---3--:R-:W-:-:S07]  /*95c0*/  MOV R0, UR4 ;  /* 0x0000000400007c02 */ /* 0x008fce0008000f00 */
.L_x_150:
[----:B-1----:R1:W2:Y:S02]  /*95d0*/  SYNCS.PHASECHK.TRANS64.TRYWAIT P0, [R0+URZ], R3 ;  /* 0x00000003000075a7 */ /* 0x0022a400080011ff */
[----:B--2---:R-:W-:Y:S05]  /*95e0*/  @!P0 NANOSLEEP.SYNCS 0x989680 ;  /* 0x009896800000895d */ /* 0x004fea0003900000 */
[----:B------:R-:W2:Y:S02]  /*95f0*/  @!P0 SYNCS.PHASECHK.TRANS64 P0, [R0+URZ], R3 ;  /* 0x00000003000085a7 */ /* 0x000ea400080010ff */
[----:B--2---:R-:W-:Y:S05]  /*9600*/  @!P0 BRA `(.L_x_150) ;  /* 0xfffffffc00f08947 */ /* 0x004fea000383ffff */
[----:B------:R-:W-:Y:S05]  /*9610*/  BRA `(.L_x_151) ;  /* 0xffffff9400107947 */ /* 0x000fea000383ffff */
.L_x_47:
[----:B---3--:R-:W-:-:S07]  /*9620*/  MOV R0, UR4 ;  /* 0x0000000400007c02 */ /* 0x008fce0008000f00 */
.L_x_152:
[----:B-1----:R1:W2:Y:S02]  /*9630*/  SYNCS.PHASECHK.TRANS64.TRYWAIT P0, [R0+URZ], R3 ;  /* 0x00000003000075a7 */ /* 0x0022a400080011ff */
[----:B--2---:R-:W-:Y:S05]  /*9640*/  @!P0 NANOSLEEP.SYNCS 0x989680 ;  /* 0x009896800000895d */ /* 0x004fea0003900000 */
[----:B------:R-:W2:Y:S02]  /*9650*/  @!P0 SYNCS.PHASECHK.TRANS64 P0, [R0+URZ], R3 ;  /* 0x00000003000085a7 */ /* 0x000ea400080010ff */
[----:B--2---:R-:W-:Y:S05]  /*9660*/  @!P0 BRA `(.L_x_152) ;  /* 0xfffffffc00f08947 */ /* 0x004fea000383ffff */
[----:B------:R-:W-:Y:S05]  /*9670*/  BRA `(.L_x_153) ;  /* 0xffffff94001c7947 */ /* 0x000fea000383ffff */
.L_x_50:
[----:B-1----:R1:W2:Y:S02]  /*9680*/  SYNCS.PHASECHK.TRANS64.TRYWAIT P0, [R0+URZ+0x110], R4 ;  /* 0x00011004000075a7 */ /* 0x0022a400080011ff */
[----:B--2---:R-:W-:Y:S05]  /*9690*/  @!P0 NANOSLEEP.SYNCS 0x989680 ;  /* 0x009896800000895d */ /* 0x004fea0003900000 */
[----:B------:R-:W2:Y:S02]  /*96a0*/  @!P0 SYNCS.PHASECHK.TRANS64 P0, [R0+URZ+0x110], R4 ;  /* 0x00011004000085a7 */ /* 0x000ea400080010ff */
[----:B--2---:R-:W-:Y:S05]  /*96b0*/  @!P0 BRA `(.L_x_50) ;  /* 0xfffffffc00f08947 */ /* 0x004fea000383ffff */
[----:B------:R-:W-:Y:S05]  /*96c0*/  BRA `(.L_x_154) ;  /* 0xffffff94007c7947 */ /* 0x000fea000383ffff */
.L_x_51:
[----:B------:R-:W-:-:S07]  /*96d0*/  MOV R0, UR5 ;  /* 0x0000000500007c02 */ /* 0x000fce0008000f00 */
.L_x_155:
[----:B-1----:R1:W2:Y:S02]  /*96e0*/  SYNCS.PHASECHK.TRANS64.TRYWAIT P0, [R0+URZ+0xc0], R5 ;  /* 0x0000c005000075a7 */ /* 0x0022a400080011ff */
[----:B--2---:R-:W-:Y:S05]  /*96f0*/  @!P0 NANOSLEEP.SYNCS 0x989680 ;  /* 0x009896800000895d */ /* 0x004fea0003900000 */
[----:B------:R-:W2:Y:S02]  /*9700*/  @!P0 SYNCS.PHASECHK.TRANS64 P0, [R0+URZ+0xc0], R5 ;  /* 0x0000c005000085a7 */ /* 0x000ea400080010ff */
[----:B--2---:R-:W-:Y:S05]  /*9710*/  @!P0 BRA `(.L_x_155) ;  /* 0xfffffffc00f08947 */ /* 0x004fea000383ffff */
[----:B------:R-:W-:Y:S05]  /*9720*/  BRA `(.L_x_156) ;  /* 0xffffff94008c7947 */ /* 0x000fea000383ffff */
.L_x_52:
[----:B-1----:R1:W2:Y:S02]  /*9730*/  SYNCS.PHASECHK.TRANS64.TRYWAIT P1, [R0+URZ+0xb0], R4 ;  /* 0x0000b004000075a7 */ /* 0x0022a400080211ff */
[----:B--2---:R-:W-:Y:S05]  /*9740*/  @!P1 NANOSLEEP.SYNCS 0x989680 ;  /* 0x009896800000995d */ /* 0x004fea0003900000 */
[----:B------:R-:W2:Y:S02]  /*9750*/  @!P1 SYNCS.PHASECHK.TRANS64 P1, [R0+URZ+0xb0], R4 ;  /* 0x0000b004000095a7 */ /* 0x000ea400080210ff */
[----:B--2---:R-:W-:Y:S05]  /*9760*/  @!P1 BRA `(.L_x_52) ;  /* 0xfffffffc00f09947 */ /* 0x004fea000383ffff */
[----:B------:R-:W-:Y:S05]  /*9770*/  BRA `(.L_x_157) ;  /* 0xffffff9400bc7947 */ /* 0x000fea000383ffff */
.L_x_55:
[----:B------:R-:W-:-:S07]  /*9780*/  MOV R0, UR5 ;  /* 0x0000000500007c02 */ /* 0x000fce0008000f00 */
.L_x_158:
[----:B-1----:R1:W2:Y:S02]  /*9790*/  SYNCS.PHASECHK.TRANS64.TRYWAIT P0, [R0+URZ+0xc0], R2 ;  /* 0x0000c002000075a7 */ /* 0x0022a400080011ff */
[----:B--2---:R-:W-:Y:S05]  /*97a0*/  @!P0 NANOSLEEP.SYNCS 0x989680 ;  /* 0x009896800000895d */ /* 0x004fea0003900000 */
[----:B------:R-:W2:Y:S02]  /*97b0*/  @!P0 SYNCS.PHASECHK.TRANS64 P0, [R0+URZ+0xc0], R2 ;  /* 0x0000c002000085a7 */ /* 0x000ea400080010ff */
[----:B--2---:R-:W-:Y:S05]  /*97c0*/  @!P0 BRA `(.L_x_158) ;  /* 0xfffffffc00f08947 */ /* 0x004fea000383ffff */
[----:B------:R-:W-:Y:S05]  /*97d0*/  BRA `(.L_x_54) ;  /* 0xffffff9800107947 */ /* 0x000fea000383ffff */
.L_x_62:
[----:B-1----:R1:W2:Y:S02]  /*97e0*/  SYNCS.PHASECHK.TRANS64.TRYWAIT P1, [R0+URZ+0xb0], R2 ;  /* 0x0000b002000075a7 */ /* 0x0022a400080211ff */
[----:B--2---:R-:W-:Y:S05]  /*97f0*/  @!P1 NANOSLEEP.SYNCS 0x989680 ;  /* 0x009896800000995d */ /* 0x004fea0003900000 */
[----:B------:R-:W2:Y:S02]  /*9800*/  @!P1 SYNCS.PHASECHK.TRANS64 P1, [R0+URZ+0xb0], R2 ;  /* 0x0000b002000095a7 */ /* 0x000ea400080210ff */
[----:B--2---:R-:W-:Y:S05]  /*9810*/  @!P1 BRA `(.L_x_62) ;  /* 0xfffffffc00f09947 */ /* 0x004fea000383ffff */
[----:B------:R-:W-:Y:S05]  /*9820*/  BRA `(.L_x_159) ;  /* 0xffffff9c00847947 */ /* 0x000fea000383ffff */
.L_x_63:
[----:B------:R-:W-:-:S07]  /*9830*/  MOV R2, UR7 ;  /* 0x0000000700027c02 */ /* 0x000fce0008000f00 */
.L_x_160:
[----:B-1----:R1:W2:Y:S02]  /*9840*/  SYNCS.PHASECHK.TRANS64.TRYWAIT P0, [R2+URZ+0xf0], R0 ;  /* 0x0000f000020075a7 */ /* 0x0022a400080011ff */
[----:B--2---:R-:W-:Y:S05]  /*9850*/  @!P0 NANOSLEEP.SYNCS 0x989680 ;  /* 0x009896800000895d */ /* 0x004fea0003900000 */
[----:B------:R-:W2:Y:S02]  /*9860*/  @!P0 SYNCS.PHASECHK.TRANS64 P0, [R2+URZ+0xf0], R0 ;  /* 0x0000f000020085a7 */ /* 0x000ea400080010ff */
[----:B--2---:R-:W-:Y:S05]  /*9870*/  @!P0 BRA `(.L_x_160) ;  /* 0xfffffffc00f08947 */ /* 0x004fea000383ffff */
[----:B------:R-:W-:Y:S05]  /*9880*/  BRA `(.L_x_161) ;  /* 0xffffff9c00bc7947 */ /* 0x000fea000383ffff */
.L_x_66:
[----:B------:R-:W-:Y:S07]  /*9890*/  MOV R0, UR6 ;  /* 0x0000000600007c02 */ /* 0x000fee0008000f00 */
.L_x_162:
[----:B-1----:R1:W2:Y:S02]  /*98a0*/  SYNCS.PHASECHK.TRANS64.TRYWAIT P0, [R0+URZ], R2 ;  /* 0x00000002000075a7 */ /* 0x0022a400080011ff */
[----:B--2---:R-:W-:Y:S05]  /*98b0*/  @!P0 NANOSLEEP.SYNCS 0x989680 ;  /* 0x009896800000895d */ /* 0x004fea0003900000 */
[----:B------:R-:W2:Y:S02]  /*98c0*/  @!P0 SYNCS.PHASECHK.TRANS64 P0, [R0+URZ], R2 ;  /* 0x00000002000085a7 */ /* 0x000ea400080010ff */
[----:B--2---:R-:W-:Y:S05]  /*98d0*/  @!P0 BRA `(.L_x_162) ;  /* 0xfffffffc00f08947 */ /* 0x004fea000383ffff */
[----:B------:R-:W-:Y:S05]  /*98e0*/  BRA `(.L_x_65) ;  /* 0xffffff9c00d87947 */ /* 0x000fea000383ffff */
.L_x_69:
[----:B------:R-:W-:-:S07]  /*98f0*/  MOV R0, UR6 ;  /* 0x0000000600007c02 */ /* 0x000fce0008000f00 */
.L_x_163:
[----:B--2---:R2:W4:Y:S02]  /*9900*/  SYNCS.PHASECHK.TRANS64.TRYWAIT P0, [R0+URZ], R2 ;  /* 0x00000002000075a7 */ /* 0x00452400080011ff */
[----:B----4-:R-:W-:Y:S05]  /*9910*/  @!P0 NANOSLEEP.SYNCS 0x989680 ;  /* 0x009896800000895d */ /* 0x010fea0003900000 */
[----:B------:R-:W4:Y:S02]  /*9920*/  @!P0 SYNCS.PHASECHK.TRANS64 P0, [R0+URZ], R2 ;  /* 0x00000002000085a7 */ /* 0x000f2400080010ff */
[----:B----4-:R-:W-:Y:S05]  /*9930*/  @!P0 BRA `(.L_x_163) ;  /* 0xfffffffc00f08947 */ /* 0x010fea000383ffff */
[----:B------:R-:W-:Y:S05]  /*9940*/  BRA `(.L_x_164) ;  /* 0xffffffa000b47947 */ /* 0x000fea000383ffff */
.L_x_70:
[----:B------:R-:W-:-:S07]  /*9950*/  MOV R0, UR6 ;  /* 0x0000000600007c02 */ /* 0x000fce0008000f00 */
.L_x_165:
[----:B-1----:R1:W2:Y:S02]  /*9960*/  SYNCS.PHASECHK.TRANS64.TRYWAIT P0, [R0+URZ], R3 ;  /* 0x00000003000075a7 */ /* 0x0022a400080011ff */
[----:B--2---:R-:W-:Y:S05]  /*9970*/  @!P0 NANOSLEEP.SYNCS 0x989680 ;  /* 0x009896800000895d */ /* 0x004fea0003900000 */
[----:B------:R-:W2:Y:S02]  /*9980*/  @!P0 SYNCS.PHASECHK.TRANS64 P0, [R0+URZ], R3 ;  /* 0x00000003000085a7 */ /* 0x000ea400080010ff */
[----:B--2---:R-:W-:Y:S05]  /*9990*/  @!P0 BRA `(.L_x_165) ;  /* 0xfffffffc00f08947 */ /* 0x004fea000383ffff */
[----:B------:R-:W-:Y:S05]  /*99a0*/  BRA `(.L_x_166) ;  /* 0xffffffa000c07947 */ /* 0x000fea000383ffff */
.L_x_71:
[----:B------:R-:W-:-:S07]  /*99b0*/  MOV R0, UR6 ;  /* 0x0000000600007c02 */ /* 0x000fce0008000f00 */
.L_x_167:
[----:B-1----:R1:W2:Y:S02]  /*99c0*/  SYNCS.PHASECHK.TRANS64.TRYWAIT P0, [R0+URZ], R3 ;  /* 0x00000003000075a7 */ /* 0x0022a400080011ff */
[----:B--2---:R-:W-:Y:S05]  /*99d0*/  @!P0 NANOSLEEP.SYNCS 0x989680 ;  /* 0x009896800000895d */ /* 0x004fea0003900000 */
[----:B------:R-:W2:Y:S02]  /*99e0*/  @!P0 SYNCS.PHASECHK.TRANS64 P0, [R0+URZ], R3 ;  /* 0x00000003000085a7 */ /* 0x000ea400080010ff */
[----:B--2---:R-:W-:Y:S05]  /*99f0*/  @!P0 BRA `(.L_x_167) ;  /* 0xfffffffc00f08947 */ /* 0x004fea000383ffff */
[----:B------:R-:W-:Y:S05]  /*9a00*/  BRA `(.L_x_168) ;  /* 0xffffffa000cc7947 */ /* 0x000fea000383ffff */
.L_x_72:
[----:B-1----:R-:W-:-:S07]  /*9a10*/  MOV R0, UR7 ;  /* 0x0000000700007c02 */ /* 0x002fce0008000f00 */
.L_x_169:
[----:B-1----:R1:W2:Y:S02]  /*9a20*/  SYNCS.PHASECHK.TRANS64.TRYWAIT P0, [R0+URZ], R2 ;  /* 0x00000002000075a7 */ /* 0x0022a400080011ff */
[----:B--2---:R-:W-:Y:S05]  /*9a30*/  @!P0 NANOSLEEP.SYNCS 0x989680 ;  /* 0x009896800000895d */ /* 0x004fea0003900000 */
[----:B------:R-:W2:Y:S02]  /*9a40*/  @!P0 SYNCS.PHASECHK.TRANS64 P0, [R0+URZ], R2 ;  /* 0x00000002000085a7 */ /* 0x000ea400080010ff */
[----:B--2---:R-:W-:Y:S05]  /*9a50*/  @!P0 BRA `(.L_x_169) ;  /* 0xfffffffc00f08947 */ /* 0x004fea000383ffff */
[----:B------:R-:W-:Y:S05]  /*9a60*/  BRA `(.L_x_170) ;  /* 0xffffffa000d87947 */ /* 0x000fea000383ffff */
.L_x_77:
[----:B--2---:R2:W3:Y:S02]  /*9a70*/  SYNCS.PHASECHK.TRANS64.TRYWAIT P0, [R0+URZ+0xb0], R2 ;  /* 0x0000b002000075a7 */ /* 0x0044e400080011ff */
[----:B---3--:R-:W-:Y:S05]  /*9a80*/  @!P0 NANOSLEEP.SYNCS 0x989680 ;  /* 0x009896800000895d */ /* 0x008fea0003900000 */
[----:B------:R-:W3:Y:S02]  /*9a90*/  @!P0 SYNCS.PHASECHK.TRANS64 P0, [R0+URZ+0xb0], R2 ;  /* 0x0000b002000085a7 */ /* 0x000ee400080010ff */
[----:B---3--:R-:W-:Y:S05]  /*9aa0*/  @!P0 BRA `(.L_x_77) ;  /* 0xfffffffc00f08947 */ /* 0x008fea000383ffff */
[----:B------:R-:W-:Y:S05]  /*9ab0*/  BRA `(.L_x_171) ;  /* 0xffffffa400d47947 */ /* 0x000fea000383ffff */
.L_x_80:
[----:B------:R-:W-:Y:S07]  /*9ac0*/  MOV R0, UR4 ;  /* 0x0000000400007c02 */ /* 0x000fee0008000f00 */
.L_x_172:
[----:B--2---:R2:W3:Y:S02]  /*9ad0*/  SYNCS.PHASECHK.TRANS64.TRYWAIT P0, [R0+URZ+0xa8], R2 ;  /* 0x0000a802000075a7 */ /* 0x0044e400080011ff */
[----:B---3--:R-:W-:Y:S05]  /*9ae0*/  @!P0 NANOSLEEP.SYNCS 0x989680 ;  /* 0x009896800000895d */ /* 0x008fea0003900000 */
[----:B------:R-:W3:Y:S02]  /*9af0*/  @!P0 SYNCS.PHASECHK.TRANS64 P0, [R0+URZ+0xa8], R2 ;  /* 0x0000a802000085a7 */ /* 0x000ee400080010ff */
[----:B---3--:R-:W-:Y:S05]  /*9b00*/  @!P0 BRA `(.L_x_172) ;  /* 0xfffffffc00f08947 */ /* 0x008fea000383ffff */
[----:B------:R-:W-:Y:S05]  /*9b10*/  BRA `(.L_x_79) ;  /* 0xffffffa800b47947 */ /* 0x000fea000383ffff */
.L_x_83:
[----:B------:R-:W-:Y:S07]  /*9b20*/  MOV R0, UR4 ;  /* 0x0000000400007c02 */ /* 0x000fee0008000f00 */
.L_x_173:
[----:B-1----:R1:W2:Y:S02]  /*9b30*/  SYNCS.PHASECHK.TRANS64.TRYWAIT P0, [R0+URZ+0x80], R20 ;  /* 0x00008014000075a7 */ /* 0x0022a400080011ff */
[----:B--2---:R-:W-:Y:S05]  /*9b40*/  @!P0 NANOSLEEP.SYNCS 0x989680 ;  /* 0x009896800000895d */ /* 0x004fea0003900000 */
[----:B------:R-:W2:Y:S02]  /*9b50*/  @!P0 SYNCS.PHASECHK.TRANS64 P0, [R0+URZ+0x80], R20 ;  /* 0x00008014000085a7 */ /* 0x000ea400080010ff */
[----:B--2---:R-:W-:Y:S05]  /*9b60*/  @!P0 BRA `(.L_x_173) ;  /* 0xfffffffc00f08947 */ /* 0x004fea000383ffff */
[----:B------:R-:W-:Y:S05]  /*9b70*/  BRA `(.L_x_174) ;  /* 0xffffffac00307947 */ /* 0x000fea000383ffff */
.L_x_84:
[----:B------:R-:W-:Y:S07]  /*9b80*/  MOV R0, UR4 ;  /* 0x0000000400007c02 */ /* 0x000fee0008000f00 */
.L_x_175:
[----:B-1----:R1:W2:Y:S02]  /*9b90*/  SYNCS.PHASECHK.TRANS64.TRYWAIT P0, [R0+URZ+0x88], R20 ;  /* 0x00008814000075a7 */ /* 0x0022a400080011ff */
[----:B--2---:R-:W-:Y:S05]  /*9ba0*/  @!P0 NANOSLEEP.SYNCS 0x989680 ;  /* 0x009896800000895d */ /* 0x004fea0003900000 */
[----:B------:R-:W2:Y:S02]  /*9bb0*/  @!P0 SYNCS.PHASECHK.TRANS64 P0, [R0+URZ+0x88], R20 ;  /* 0x00008814000085a7 */ /* 0x000ea400080010ff */
[----:B--2---:R-:W-:Y:S05]  /*9bc0*/  @!P0 BRA `(.L_x_175) ;  /* 0xfffffffc00f08947 */ /* 0x004fea000383ffff */
[----:B------:R-:W-:Y:S05]  /*9bd0*/  BRA `(.L_x_176) ;  /* 0xffffffac00687947 */ /* 0x000fea000383ffff */
.L_x_85:
[----:B------:R-:W-:Y:S07]  /*9be0*/  MOV R0, UR4 ;  /* 0x0000000400007c02 */ /* 0x000fee0008000f00 */
.L_x_177:
[----:B-1----:R1:W2:Y:S02]  /*9bf0*/  SYNCS.PHASECHK.TRANS64.TRYWAIT P0, [R0+URZ+0x90], R20 ;  /* 0x00009014000075a7 */ /* 0x0022a400080011ff */
[----:B--2---:R-:W-:Y:S05]  /*9c00*/  @!P0 NANOSLEEP.SYNCS 0x989680 ;  /* 0x009896800000895d */ /* 0x004fea0003900000 */
[----:B------:R-:W2:Y:S02]  /*9c10*/  @!P0 SYNCS.PHASECHK.TRANS64 P0, [R0+URZ+0x90], R20 ;  /* 0x00009014000085a7 */ /* 0x000ea400080010ff */
[----:B--2---:R-:W-:Y:S05]  /*9c20*/  @!P0 BRA `(.L_x_177) ;  /* 0xfffffffc00f08947 */ /* 0x004fea000383ffff */
[----:B------:R-:W-:Y:S05]  /*9c30*/  BRA `(.L_x_178) ;  /* 0xffffffac00ac7947 */ /* 0x000fea000383ffff */
.L_x_86:
[----:B------:R-:W-:Y:S07]  /*9c40*/  MOV R0, UR4 ;  /* 0x0000000400007c02 */ /* 0x000fee0008000f00 */
.L_x_179:
[----:B-1----:R1:W2:Y:S02]  /*9c50*/  SYNCS.PHASECHK.TRANS64.TRYWAIT P0, [R0+URZ+0x98], R20 ;  /* 0x00009814000075a7 */ /* 0x0022a400080011ff */
[----:B--2---:R-:W-:Y:S05]  /*9c60*/  @!P0 NANOSLEEP.SYNCS 0x989680 ;  /* 0x009896800000895d */ /* 0x004fea0003900000 */
[----:B------:R-:W2:Y:S02]  /*9c70*/  @!P0 SYNCS.PHASECHK.TRANS64 P0, [R0+URZ+0x98], R20 ;  /* 0x00009814000085a7 */ /* 0x000ea400080010ff */
[----:B--2---:R-:W-:Y:S05]  /*9c80*/  @!P0 BRA `(.L_x_179) ;  /* 0xfffffffc00f08947 */ /* 0x004fea000383ffff */
[----:B------:R-:W-:Y:S05]  /*9c90*/  BRA `(.L_x_180) ;  /* 0xffffffb000307947 */ /* 0x000fea000383ffff */
.L_x_88:
[----:B------:R-:W-:-:S07]  /*9ca0*/  MOV R0, UR4 ;  /* 0x0000000400007c02 */ /* 0x000fce0008000f00 */
.L_x_181:
[----:B-1----:R1:W3:Y:S02]  /*9cb0*/  SYNCS.PHASECHK.TRANS64.TRYWAIT P0, [R0+URZ+0x80], R2 ;  /* 0x00008002000075a7 */ /* 0x0022e400080011ff */
[----:B---3--:R-:W-:Y:S05]  /*9cc0*/  @!P0 NANOSLEEP.SYNCS 0x989680 ;  /* 0x009896800000895d */ /* 0x008fea0003900000 */
[----:B------:R-:W3:Y:S02]  /*9cd0*/  @!P0 SYNCS.PHASECHK.TRANS64 P0, [R0+URZ+0x80], R2 ;  /* 0x00008002000085a7 */ /* 0x000ee400080010ff */
[----:B---3--:R-:W-:Y:S05]  /*9ce0*/  @!P0 BRA `(.L_x_181) ;  /* 0xfffffffc00f08947 */ /* 0x008fea000383ffff */
[----:B------:R-:W-:Y:S05]  /*9cf0*/  BRA `(.L_x_182) ;  /* 0xffffffb000a07947 */ /* 0x000fea000383ffff */
.L_x_89:
[----:B-1----:R-:W-:-:S07]  /*9d00*/  MOV R0, UR4 ;  /* 0x0000000400007c02 */ /* 0x002fce0008000f00 */
.L_x_183:
[----:B-1----:R1:W3:Y:S02]  /*9d10*/  SYNCS.PHASECHK.TRANS64.TRYWAIT P0, [R0+URZ+0x88], R2 ;  /* 0x00008802000075a7 */ /* 0x0022e400080011ff */
[----:B---3--:R-:W-:Y:S05]  /*9d20*/  @!P0 NANOSLEEP.SYNCS 0x989680 ;  /* 0x009896800000895d */ /* 0x008fea0003900000 */
[----:B------:R-:W3:Y:S02]  /*9d30*/  @!P0 SYNCS.PHASECHK.TRANS64 P0, [R0+URZ+0x88], R2 ;  /* 0x00008802000085a7 */ /* 0x000ee400080010ff */
[----:B---3--:R-:W-:Y:S05]  /*9d40*/  @!P0 BRA `(.L_x_183) ;  /* 0xfffffffc00f08947 */ /* 0x008fea000383ffff */
[----:B------:R-:W-:Y:S05]  /*9d50*/  BRA `(.L_x_184) ;  /* 0xffffffb000907947 */ /* 0x000fea000383ffff */
.L_x_90:
[----:B-1----:R-:W-:-:S07]  /*9d60*/  MOV R0, UR4 ;  /* 0x0000000400007c02 */ /* 0x002fce0008000f00 */
.L_x_185:
[----:B-1----:R1:W3:Y:S02]  /*9d70*/  SYNCS.PHASECHK.TRANS64.TRYWAIT P0, [R0+URZ+0x90], R2 ;  /* 0x00009002000075a7 */ /* 0x0022e400080011ff */
[----:B---3--:R-:W-:Y:S05]  /*9d80*/  @!P0 NANOSLEEP.SYNCS 0x989680 ;  /* 0x009896800000895d */ /* 0x008fea0003900000 */
[----:B------:R-:W3:Y:S02]  /*9d90*/  @!P0 SYNCS.PHASECHK.TRANS64 P0, [R0+URZ+0x90], R2 ;  /* 0x00009002000085a7 */ /* 0x000ee400080010ff */
[----:B---3--:R-:W-:Y:S05]  /*9da0*/  @!P0 BRA `(.L_x_185) ;  /* 0xfffffffc00f08947 */ /* 0x008fea000383ffff */
[----:B------:R-:W-:Y:S05]  /*9db0*/  BRA `(.L_x_186) ;  /* 0xffffffb000807947 */ /* 0x000fea000383ffff */
.L_x_92:
[----:B--2---:R2:W4:Y:S02]  /*9dc0*/  SYNCS.PHASECHK.TRANS64.TRYWAIT P0, [R0+URZ+0xb0], R2 ;  /* 0x0000b002000075a7 */ /* 0x00452400080011ff */
[----:B----4-:R-:W-:Y:S05]  /*9dd0*/  @!P0 NANOSLEEP.SYNCS 0x989680 ;  /* 0x009896800000895d */ /* 0x010fea0003900000 */
[----:B------:R-:W4:Y:S02]  /*9de0*/  @!P0 SYNCS.PHASECHK.TRANS64 P0, [R0+URZ+0xb0], R2 ;  /* 0x0000b002000085a7 */ /* 0x000f2400080010ff */
[----:B----4-:R-:W-:Y:S05]  /*9df0*/  @!P0 BRA `(.L_x_92) ;  /* 0xfffffffc00f08947 */ /* 0x010fea000383ffff */
[----:B------:R-:W-:Y:S05]  /*9e00*/  BRA `(.L_x_187) ;  /* 0xffffffb400487947 */ /* 0x000fea000383ffff */
.L_x_103:
[----:B-1----:R-:W-:Y:S04]  /*9e10*/  MOV R2, UR48 ;  /* 0x0000003000027c02 */ /* 0x002fe80008000f00 */
[----:B------:R1:W3:Y:S03]  /*9e20*/  SYNCS.PHASECHK.TRANS64.TRYWAIT P1, [R2+URZ+0x60], R3 ;  /* 0x00006003020075a7 */ /* 0x0002e600080211ff */
[----:B---3--:R-:W-:Y:S05]  /*9e30*/  @!P1 NANOSLEEP.SYNCS 0x989680 ;  /* 0x009896800000995d */ /* 0x008fea0003900000 */
[----:B------:R-:W3:Y:S02]  /*9e40*/  @!P1 SYNCS.PHASECHK.TRANS64 P1, [R2+URZ+0x60], R3 ;  /* 0x00006003020095a7 */ /* 0x000ee400080210ff */
[----:B---3--:R-:W-:Y:S05]  /*9e50*/  @!P1 BRA `(.L_x_103) ;  /* 0xfffffffc00ec9947 */ /* 0x008fea000383ffff */
[----:B------:R-:W-:Y:S05]  /*9e60*/  BRA `(.L_x_102) ;  /* 0xffffffc000547947 */ /* 0x000fea000383ffff */
.L_x_105:
[----:B-1----:R1:W4:Y:S02]  /*9e70*/  SYNCS.PHASECHK.TRANS64.TRYWAIT P0, [R64+URZ+0xd0], R0 ;  /* 0x0000d000400075a7 */ /* 0x00232400080011ff */
[----:B----4-:R-:W-:Y:S05]  /*9e80*/  @!P0 NANOSLEEP.SYNCS 0x989680 ;  /* 0x009896800000895d */ /* 0x010fea0003900000 */
[----:B------:R-:W4:Y:S02]  /*9e90*/  @!P0 SYNCS.PHASECHK.TRANS64 P0, [R64+URZ+0xd0], R0 ;  /* 0x0000d000400085a7 */ /* 0x000f2400080010ff */
[----:B----4-:R-:W-:Y:S05]  /*9ea0*/  @!P0 BRA `(.L_x_105) ;  /* 0xfffffffc00f08947 */ /* 0x010fea000383ffff */
[----:B------:R-:W-:Y:S05]  /*9eb0*/  BRA `(.L_x_104) ;  /* 0xffffffc0007c7947 */ /* 0x000fea000383ffff */
.L_x_114:
[----:B--2---:R2:W4:Y:S02]  /*9ec0*/  SYNCS.PHASECHK.TRANS64.TRYWAIT P0, [R2+URZ+0x60], R0 ;  /* 0x00006000020075a7 */ /* 0x00452400080011ff */
[----:B----4-:R-:W-:Y:S05]  /*9ed0*/  @!P0 NANOSLEEP.SYNCS 0x989680 ;  /* 0x009896800000895d */ /* 0x010fea0003900000 */
[----:B------:R-:W4:Y:S02]  /*9ee0*/  @!P0 SYNCS.PHASECHK.TRANS64 P0, [R2+URZ+0x60], R0 ;  /* 0x00006000020085a7 */ /* 0x000f2400080010ff */
[----:B----4-:R-:W-:Y:S05]  /*9ef0*/  @!P0 BRA `(.L_x_114) ;  /* 0xfffffffc00f08947 */ /* 0x010fea000383ffff */
[----:B------:R-:W-:Y:S05]  /*9f00*/  BRA `(.L_x_113) ;  /* 0xffffffcc00587947 */ /* 0x000fea000383ffff */
.L_x_122:
[----:B--2---:R2:W4:Y:S02]  /*9f10*/  SYNCS.PHASECHK.TRANS64.TRYWAIT P0, [R0+URZ+0x60], R6 ;  /* 0x00006006000075a7 */ /* 0x00452400080011ff */
[----:B----4-:R-:W-:Y:S05]  /*9f20*/  @!P0 NANOSLEEP.SYNCS 0x989680 ;  /* 0x009896800000895d */ /* 0x010fea0003900000 */
[----:B------:R-:W4:Y:S02]  /*9f30*/  @!P0 SYNCS.PHASECHK.TRANS64 P0, [R0+URZ+0x60], R6 ;  /* 0x00006006000085a7 */ /* 0x000f2400080010ff */
[----:B----4-:R-:W-:Y:S05]  /*9f40*/  @!P0 BRA `(.L_x_122) ;  /* 0xfffffffc00f08947 */ /* 0x010fea000383ffff */
[----:B------:R-:W-:Y:S05]  /*9f50*/  BRA `(.L_x_121) ;  /* 0xffffffd800587947 */ /* 0x000fea000383ffff */
.L_x_130:
[----:B--2---:R2:W4:Y:S02]  /*9f60*/  SYNCS.PHASECHK.TRANS64.TRYWAIT P0, [R0+URZ+0x60], R5 ;  /* 0x00006005000075a7 */ /* 0x00452400080011ff */
[----:B----4-:R-:W-:Y:S05]  /*9f70*/  @!P0 NANOSLEEP.SYNCS 0x989680 ;  /* 0x009896800000895d */ /* 0x010fea0003900000 */
[----:B------:R-:W4:Y:S02]  /*9f80*/  @!P0 SYNCS.PHASECHK.TRANS64 P0, [R0+URZ+0x60], R5 ;  /* 0x00006005000085a7 */ /* 0x000f2400080010ff */
[----:B----4-:R-:W-:Y:S05]  /*9f90*/  @!P0 BRA `(.L_x_130) ;  /* 0xfffffffc00f08947 */ /* 0x010fea000383ffff */
[----:B------:R-:W-:Y:S05]  /*9fa0*/  BRA `(.L_x_129) ;  /* 0xffffffe400587947 */ /* 0x000fea000383ffff */
        .weak           $__internal_0_$__cuda_sm10x_tcgen05_guardrail_trap_col_being_dealloced_not_returned_by_alloc
        .type           $__internal_0_$__cuda_sm10x_tcgen05_guardrail_trap_col_being_dealloced_not_returned_by_alloc,@function
        .size           $__internal_0_$__cuda_sm10x_tcgen05_guardrail_trap_col_being_dealloced_not_returned_by_alloc,($__internal_1_$__cuda_sm10x_tcgen05_guardrail_trap_phase_invalid_during_alloc - $__internal_0_$__cuda_sm10x_tcgen05_guardrail_trap_col_being_dealloced_not_returned_by_alloc)
$__internal_0_$__cuda_sm10x_tcgen05_guardrail_trap_col_being_dealloced_not_returned_by_alloc:
[----:B------:R-:W-:Y:S05]  /*9fb0*/  BPT.TRAP 0x1 ;  /* 0x000000040000795c */ /* 0x000fea0000300000 */
[----:B------:R-:W-:-:S04]  /*9fc0*/  HFMA2 R3, -RZ, RZ, 0, 0 ;  /* 0x00000000ff037431 */ /* 0x000fc800000001ff */
[----:B------:R-:W-:Y:S05]  /*9fd0*/  RET.REL.NODEC R2 `(_ZN7cutlass13device_kernelINS_4gemm6kernel13GemmUniversalIN4cute5tupleIJiiiiEEENS1_10collective13CollectiveMmaINS1_35MainloopSm100TmaUmmaWarpSpecializedILi6ELi2ELi4ENS5_IJNS4_1CILi1EEENSA_ILi8EEESB_EEEEENS5_IJNSA_ILi128EEESF_NSA_ILi64EEEEEENS_6half_tENS5_IJSB_llEEESI_SJ_NS4_8TiledMMAINS4_8MMA_AtomIJNS4_20SM100_MMA_F16BF16_SSISI_SI_fLi128ELi128ELNS4_4UMMA5MajorE1ELSO_1ELNSN_7ScaleInE0ELSP_0EEEEEENS4_6LayoutINS5_IJSB_SB_SB_EEENS5_IJNSA_ILi0EEESU_SU_EEEEENS5_IJNS4_10UnderscoreESX_SX_EEEEENS4_23SM90_TMA_LOAD_MULTICASTENS4_14ComposedLayoutINS4_7SwizzleILi3ELi4ELi3EEENS4_18smem_ptr_flag_bitsILi16EEENSS_INS5_IJSG_SC_EEENS5_IJSB_SG_EEEEEEEvNS4_8identityENS4_13SM90_TMA_LOADES19_vS1A_EENS_8epilogue10collective18CollectiveEpilogueINS1D_23Sm100TmaWarpSpecializedILi4ELi2ELi32ELb1ELb0EEEJSH_NS5_IJNSS_ISF_SB_EENSS_INSA_ILi32EEESB_EEEEESI_NS5_IJlSB_lEEESI_S1M_NS1D_6fusion15FusionCallbacksIS1H_NS1N_17LinearCombinationISI_fSI_fLNS_15FloatRoundStyleE2EEESH_S1L_JEEENS4_5SM1004TMEM4LOAD26SM100_TMEM_LOAD_32dp32b32xES1B_NS11_INS12_ILi2ELi4ELi3EEES15_NSS_INS5_IJSC_S1J_EEENS5_IJS1J_SB_EEEEEEENS4_39AutoVectorizingCopyWithAssumedAlignmentILi128EEENS4_14SM90_TMA_STOREES21_S23_S23_EEEvvEEEEvNT_6ParamsE) ;  /* 0xffffff6002087950 */ /* 0x000fea0003c3ffff */
        .weak           $__internal_1_$__cuda_sm10x_tcgen05_guardrail_trap_phase_invalid_during_alloc
        .type           $__internal_1_$__cuda_sm10x_tcgen05_guardrail_trap_phase_invalid_during_alloc,@function
        .size           $__internal_1_$__cuda_sm10x_tcgen05_guardrail_trap_phase_invalid_during_alloc,($__internal_2_$__cuda_sm10x_tcgen05_guardrail_trap_unallocated_columns_being_dealloced - $__internal_1_$__cuda_sm10x_tcgen05_guardrail_trap_phase_invalid_during_alloc)
$__internal_1_$__cuda_sm10x_tcgen05_guardrail_trap_phase_invalid_during_alloc:
[----:B------:R-:W-:Y:S05]  /*9fe0*/  BPT.TRAP 0x1 ;  /* 0x000000040000795c */ /* 0x000fea0000300000 */
[----:B------:R-:W-:-:S04]  /*9ff0*/  MOV R3, 0x0 ;  /* 0x0000000000037802 */ /* 0x000fc80000000f00 */
[----:B------:R-:W-:Y:S05]  /*a000*/  RET.REL.NODEC R2 `(_ZN7cutlass13device_kernelINS_4gemm6kernel13GemmUniversalIN4cute5tupleIJiiiiEEENS1_10collective13CollectiveMmaINS1_35MainloopSm100TmaUmmaWarpSpecializedILi6ELi2ELi4ENS5_IJNS4_1CILi1EEENSA_ILi8EEESB_EEEEENS5_IJNSA_ILi128EEESF_NSA_ILi64EEEEEENS_6half_tENS5_IJSB_llEEESI_SJ_NS4_8TiledMMAINS4_8MMA_AtomIJNS4_20SM100_MMA_F16BF16_SSISI_SI_fLi128ELi128ELNS4_4UMMA5MajorE1ELSO_1ELNSN_7ScaleInE0ELSP_0EEEEEENS4_6LayoutINS5_IJSB_SB_SB_EEENS5_IJNSA_ILi0EEESU_SU_EEEEENS5_IJNS4_10UnderscoreESX_SX_EEEEENS4_23SM90_TMA_LOAD_MULTICASTENS4_14ComposedLayoutINS4_7SwizzleILi3ELi4ELi3EEENS4_18smem_ptr_flag_bitsILi16EEENSS_INS5_IJSG_SC_EEENS5_IJSB_SG_EEEEEEEvNS4_8identityENS4_13SM90_TMA_LOADES19_vS1A_EENS_8epilogue10collective18CollectiveEpilogueINS1D_23Sm100TmaWarpSpecializedILi4ELi2ELi32ELb1ELb0EEEJSH_NS5_IJNSS_ISF_SB_EENSS_INSA_ILi32EEESB_EEEEESI_NS5_IJlSB_lEEESI_S1M_NS1D_6fusion15FusionCallbacksIS1H_NS1N_17LinearCombinationISI_fSI_fLNS_15FloatRoundStyleE2EEESH_S1L_JEEENS4_5SM1004TMEM4LOAD26SM100_TMEM_LOAD_32dp32b32xES1B_NS11_INS12_ILi2ELi4ELi3EEES15_NSS_INS5_IJSC_S1J_EEENS5_IJS1J_SB_EEEEEEENS4_39AutoVectorizingCopyWithAssumedAlignmentILi128EEENS4_14SM90_TMA_STOREES21_S23_S23_EEEvvEEEEvNT_6ParamsE) ;  /* 0xffffff5c02fc7950 */ /* 0x000fea0003c3ffff */
        .weak           $__internal_2_$__cuda_sm10x_tcgen05_guardrail_trap_unallocated_columns_being_dealloced
        .type           $__internal_2_$__cuda_sm10x_tcgen05_guardrail_trap_unallocated_columns_being_dealloced,@function
        .size           $__internal_2_$__cuda_sm10x_tcgen05_guardrail_trap_unallocated_columns_being_dealloced,(.L_x_189 - $__internal_2_$__cuda_sm10x_tcgen05_guardrail_trap_unallocated_columns_being_dealloced)
$__internal_2_$__cuda_sm10x_tcgen05_guardrail_trap_unallocated_columns_being_dealloced:
[----:B------:R-:W-:Y:S05]  /*a010*/  BPT.TRAP 0x1 ;  /* 0x000000040000795c */ /* 0x000fea0000300000 */
[----:B------:R-:W-:-:S04]  /*a020*/  HFMA2 R3, -RZ, RZ, 0, 0 ;  /* 0x00000000ff037431 */ /* 0x000fc800000001ff */
[----:B------:R-:W-:Y:S05]  /*a030*/  RET.REL.NODEC R2 `(_ZN7cutlass13device_kernelINS_4gemm6kernel13GemmUniversalIN4cute5tupleIJiiiiEEENS1_10collective13CollectiveMmaINS1_35MainloopSm100TmaUmmaWarpSpecializedILi6ELi2ELi4ENS5_IJNS4_1CILi1EEENSA_ILi8EEESB_EEEEENS5_IJNSA_ILi128EEESF_NSA_ILi64EEEEEENS_6half_tENS5_IJSB_llEEESI_SJ_NS4_8TiledMMAINS4_8MMA_AtomIJNS4_20SM100_MMA_F16BF16_SSISI_SI_fLi128ELi128ELNS4_4UMMA5MajorE1ELSO_1ELNSN_7ScaleInE0ELSP_0EEEEEENS4_6LayoutINS5_IJSB_SB_SB_EEENS5_IJNSA_ILi0EEESU_SU_EEEEENS5_IJNS4_10UnderscoreESX_SX_EEEEENS4_23SM90_TMA_LOAD_MULTICASTENS4_14ComposedLayoutINS4_7SwizzleILi3ELi4ELi3EEENS4_18smem_ptr_flag_bitsILi16EEENSS_INS5_IJSG_SC_EEENS5_IJSB_SG_EEEEEEEvNS4_8identityENS4_13SM90_TMA_LOADES19_vS1A_EENS_8epilogue10collective18CollectiveEpilogueINS1D_23Sm100TmaWarpSpecializedILi4ELi2ELi32ELb1ELb0EEEJSH_NS5_IJNSS_ISF_SB_EENSS_INSA_ILi32EEESB_EEEEESI_NS5_IJlSB_lEEESI_S1M_NS1D_6fusion15FusionCallbacksIS1H_NS1N_17LinearCombinationISI_fSI_fLNS_15FloatRoundStyleE2EEESH_S1L_JEEENS4_5SM1004TMEM4LOAD26SM100_TMEM_LOAD_32dp32b32xES1B_NS11_INS12_ILi2ELi4ELi3EEES15_NSS_INS5_IJSC_S1J_EEENS5_IJS1J_SB_EEEEEEENS4_39AutoVectorizingCopyWithAssumedAlignmentILi128EEENS4_14SM90_TMA_STOREES21_S23_S23_EEEvvEEEEvNT_6ParamsE) ;  /* 0xffffff5c02f07950 */ /* 0x000fea0003c3ffff */
.L_x_188:
[----:B------:R-:W-:-:S00]  /*a040*/  BRA `(.L_x_188) ;  /* 0xfffffffc00fc7947 */ /* 0x000fc0000383ffff */
[----:B------:R-:W-:-:S00]  /*a050*/  NOP ;  /* 0x0000000000007918 */ /* 0x000fc00000000000 */
        /* <DEDUP_REMOVED lines=10> */
.L_x_189:


//--------------------- .nv.global.init           --------------------------
	.section	.nv.global.init,"aw",@progbits
.nv.global.init:
	.type		$str$27,@object
	.size		$str$27,($str$28 - $str$27)
$str$27:
        /*0000*/ 	.byte	0x28, 0x61, 0x64, 0x64, 0x72, 0x65, 0x73, 0x73, 0x20, 0x26, 0x20, 0x6d, 0x61, 0x73, 0x6b, 0x29
        /*0010*/ 	.byte	0x20, 0x3d, 0x3d, 0x20, 0x30, 0x00
	.type		$str$28,@object
	.size		$str$28,($str$26 - $str$28)
$str$28:
        /*0016*/ 	.byte	0x2f, 0x74, 0x6d, 0x70, 0x2f, 0x63, 0x75, 0x74, 0x6c, 0x61, 0x73, 0x73, 0x5f, 0x73, 0x77, 0x65
        /*0026*/ 	.byte	0x65, 0x70, 0x5f, 0x73, 0x72, 0x63, 0x2f, 0x69, 0x6e, 0x63, 0x6c, 0x75, 0x64, 0x65, 0x2f, 0x63
        /*0036*/ 	.byte	0x75, 0x74, 0x65, 0x2f, 0x70, 0x6f, 0x69, 0x6e, 0x74, 0x65, 0x72, 0x5f, 0x66, 0x6c, 0x61, 0x67
        /*0046*/ 	.byte	0x67, 0x65, 0x64, 0x2e, 0x68, 0x70, 0x70, 0x00
	.type		$str$26,@object
	.size		$str$26,($str$25 - $str$26)
$str$26:
        /*004e*/ 	.byte	0x2f, 0x74, 0x6d, 0x70, 0x2f, 0x63, 0x75, 0x74, 0x6c, 0x61, 0x73, 0x73, 0x5f, 0x73, 0x77, 0x65
        /*005e*/ 	.byte	0x65, 0x70, 0x5f, 0x73, 0x72, 0x63, 0x2f, 0x69, 0x6e, 0x63, 0x6c, 0x75, 0x64, 0x65, 0x2f, 0x63
        /*006e*/ 	.byte	0x75, 0x74, 0x65, 0x2f, 0x61, 0x74, 0x6f, 0x6d, 0x2f, 0x63, 0x6f, 0x70, 0x79, 0x5f, 0x74, 0x72
        /*007e*/ 	.byte	0x61, 0x69, 0x74, 0x73, 0x5f, 0x73, 0x6d, 0x31, 0x30, 0x30, 0x2e, 0x68, 0x70, 0x70, 0x00
	.type		$str$25,@object
	.size		$str$25,(__unnamed_1 - $str$25)
$str$25:
        /*008d*/ 	.byte	0x28, 0x28, 0x75, 0x69, 0x6e, 0x74, 0x33, 0x32, 0x5f, 0x74, 0x28, 0x74, 0x68, 0x72, 0x65, 0x61
        /*009d*/ 	.byte	0x64, 0x49, 0x64, 0x78, 0x2e, 0x78, 0x29, 0x20, 0x2f, 0x20, 0x33, 0x32, 0x29, 0x20, 0x25, 0x20
        /*00ad*/ 	.byte	0x34, 0x29, 0x20, 0x3d, 0x3d, 0x20, 0x28, 0x28, 0x28, 0x74, 0x6d, 0x65, 0x6d, 0x5f, 0x61, 0x64
        /*00bd*/ 	.byte	0x64, 0x72, 0x20, 0x3e, 0x3e, 0x20, 0x31, 0x36, 0x29, 0x20, 0x2f, 0x20, 0x33, 0x32, 0x29, 0x20
        /*00cd*/ 	.byte	0x25, 0x20, 0x34, 0x29, 0x00
	.type		__unnamed_1,@object
	.size		__unnamed_1,(__unnamed_2 - __unnamed_1)
__unnamed_1:
        /*00d2*/ 	.byte	0x61, 0x75, 0x74, 0x6f, 0x20, 0x63, 0x75, 0x74, 0x65, 0x3a, 0x3a, 0x61, 0x73, 0x5f, 0x70, 0x6f
        /* <DEDUP_REMOVED lines=24> */
        /*0262*/ 	.byte	0x3e, 0x3e, 0x3e, 0x3e, 0x5d, 0x00
	.type		__unnamed_2,@object
	.size		__unnamed_2,(.L_2 - __unnamed_2)
__unnamed_2:
        /* <DEDUP_REMOVED lines=42> */
        /*0508*/ 	.byte	0x3e, 0x3e, 0x5d, 0x00
.L_2:


//--------------------- .nv.shared._ZN7cutlass13device_kernelINS_4gemm6kernel13GemmUniversalIN4cute5tupleIJiiiiEEENS1_10collective13CollectiveMmaINS1_35MainloopSm100TmaUmmaWarpSpecializedILi6ELi2ELi4ENS5_IJNS4_1CILi1EEENSA_ILi8EEESB_EEEEENS5_IJNSA_ILi128EEESF_NSA_ILi64EEEEEENS_6half_tENS5_IJSB_llEEESI_SJ_NS4_8TiledMMAINS4_8MMA_AtomIJNS4_20SM100_MMA_F16BF16_SSISI_SI_fLi128ELi128ELNS4_4UMMA5MajorE1ELSO_1ELNSN_7ScaleInE0ELSP_0EEEEEENS4_6LayoutINS5_IJSB_SB_SB_EEENS5_IJNSA_ILi0EEESU_SU_EEEEENS5_IJNS4_10UnderscoreESX_SX_EEEEENS4_23SM90_TMA_LOAD_MULTICASTENS4_14ComposedLayoutINS4_7SwizzleILi3ELi4ELi3EEENS4_18smem_ptr_flag_bitsILi16EEENSS_INS5_IJSG_SC_EEENS5_IJSB_SG_EEEEEEEvNS4_8identityENS4_13SM90_TMA_LOADES19_vS1A_EENS_8epilogue10collective18CollectiveEpilogueINS1D_23Sm100TmaWarpSpecializedILi4ELi2ELi32ELb1ELb0EEEJSH_NS5_IJNSS_ISF_SB_EENSS_INSA_ILi32EEESB_EEEEESI_NS5_IJlSB_lEEESI_S1M_NS1D_6fusion15FusionCallbacksIS1H_NS1N_17LinearCombinationISI_fSI_fLNS_15FloatRoundStyleE2EEESH_S1L_JEEENS4_5SM1004TMEM4LOAD26SM100_TMEM_LOAD_32dp32b32xES1B_NS11_INS12_ILi2ELi4ELi3EEES15_NSS_INS5_IJSC_S1J_EEENS5_IJS1J_SB_EEEEEEENS4_39AutoVectorizingCopyWithAssumedAlignmentILi128EEENS4_14SM90_TMA_STOREES21_S23_S23_EEEvvEEEEvNT_6ParamsE --------------------------
	.section	.nv.shared._ZN7cutlass13device_kernelINS_4gemm6kernel13GemmUniversalIN4cute5tupleIJiiiiEEENS1_10collective13CollectiveMmaINS1_35MainloopSm100TmaUmmaWarpSpecializedILi6ELi2ELi4ENS5_IJNS4_1CILi1EEENSA_ILi8EEESB_EEEEENS5_IJNSA_ILi128EEESF_NSA_ILi64EEEEEENS_6half_tENS5_IJSB_llEEESI_SJ_NS4_8TiledMMAINS4_8MMA_AtomIJNS4_20SM100_MMA_F16BF16_SSISI_SI_fLi128ELi128ELNS4_4UMMA5MajorE1ELSO_1ELNSN_7ScaleInE0ELSP_0EEEEEENS4_6LayoutINS5_IJSB_SB_SB_EEENS5_IJNSA_ILi0EEESU_SU_EEEEENS5_IJNS4_10UnderscoreESX_SX_EEEEENS4_23SM90_TMA_LOAD_MULTICASTENS4_14ComposedLayoutINS4_7SwizzleILi3ELi4ELi3EEENS4_18smem_ptr_flag_bitsILi16EEENSS_INS5_IJSG_SC_EEENS5_IJSB_SG_EEEEEEEvNS4_8identityENS4_13SM90_TMA_LOADES19_vS1A_EENS_8epilogue10collective18CollectiveEpilogueINS1D_23Sm100TmaWarpSpecializedILi4ELi2ELi32ELb1ELb0EEEJSH_NS5_IJNSS_ISF_SB_EENSS_INSA_ILi32EEESB_EEEEESI_NS5_IJlSB_lEEESI_S1M_NS1D_6fusion15FusionCallbacksIS1H_NS1N_17LinearCombinationISI_fSI_fLNS_15FloatRoundStyleE2EEESH_S1L_JEEENS4_5SM1004TMEM4LOAD26SM100_TMEM_LOAD_32dp32b32xES1B_NS11_INS12_ILi2ELi4ELi3EEES15_NSS_INS5_IJSC_S1J_EEENS5_IJS1J_SB_EEEEEEENS4_39AutoVectorizingCopyWithAssumedAlignmentILi128EEENS4_14SM90_TMA_STOREES21_S23_S23_EEEvvEEEEvNT_6ParamsE,"aw",@nobits
	.sectionflags	@""
	.align	16
	.zero		1024


//--------------------- .nv.shared.reserved.0     --------------------------
	.section	.nv.shared.reserved.0,"aw",@nobits
	.weak		__nv_reservedSMEM_offset_0_alias
	.size		__nv_reservedSMEM_offset_0_alias, 0, 64
	.other		__nv_reservedSMEM_offset_0_alias,@"STO_CUDA_RESERVED_SHARED STV_DEFAULT"
__nv_reservedSMEM_offset_0_alias:
	.zero		0
.nv.shared.reserved.0:
	.zero		64
	.weak		__nv_reservedSMEM_tcgen05_partition
	.type		__nv_reservedSMEM_tcgen05_partition,@object
	.size		__nv_reservedSMEM_tcgen05_partition,(.L_0 - __nv_reservedSMEM_tcgen05_partition)
__nv_reservedSMEM_tcgen05_partition:
	.zero		32
.L_0:


//--------------------- .nv.global                --------------------------
	.section	.nv.global,"aw",@nobits
.nv.global:
	.type		_ZN40_INTERNAL_d963f8e3_4_k_cu_de8b5ff6_400844cute1_E,@object
	.size		_ZN40_INTERNAL_d963f8e3_4_k_cu_de8b5ff6_400844cute1_E,(_ZN40_INTERNAL_d963f8e3_4_k_cu_de8b5ff6_400844cuda3std3__45__cpo6cbeginE - _ZN40_INTERNAL_d963f8e3_4_k_cu_de8b5ff6_400844cute1_E)
_ZN40_INTERNAL_d963f8e3_4_k_cu_de8b5ff6_400844cute1_E:
	.zero		1
	.type		_ZN40_INTERNAL_d963f8e3_4_k_cu_de8b5ff6_400844cuda3std3__45__cpo6cbeginE,@object
	.size		_ZN40_INTERNAL_d963f8e3_4_k_cu_de8b5ff6_400844cuda3std3__45__cpo6cbeginE,(_ZN40_INTERNAL_d963f8e3_4_k_cu_de8b5ff6_400844cuda3std3__48in_placeE - _ZN40_INTERNAL_d963f8e3_4_k_cu_de8b5ff6_400844cuda3std3__45__cpo6cbeginE)
_ZN40_INTERNAL_d963f8e3_4_k_cu_de8b5ff6_400844cuda3std3__45__cpo6cbeginE:
	.zero		1
	.type		_ZN40_INTERNAL_d963f8e3_4_k_cu_de8b5ff6_400844cuda3std3__48in_placeE,@object
	.size		_ZN40_INTERNAL_d963f8e3_4_k_cu_de8b5ff6_400844cuda3std3__48in_placeE,(_ZN40_INTERNAL_d963f8e3_4_k_cu_de8b5ff6_400844cuda3std6ranges3__45__cpo9iter_moveE - _ZN40_INTERNAL_d963f8e3_4_k_cu_de8b5ff6_400844cuda3std3__48in_placeE)
_ZN40_INTERNAL_d963f8e3_4_k_cu_de8b5ff6_400844cuda3std3__48in_placeE:
	.zero		1
	.type		_ZN40_INTERNAL_d963f8e3_4_k_cu_de8b5ff6_400844cuda3std6ranges3__45__cpo9iter_moveE,@object
	.size		_ZN40_INTERNAL_d963f8e3_4_k_cu_de8b5ff6_400844cuda3std6ranges3__45__cpo9iter_moveE,(_ZN40_INTERNAL_d963f8e3_4_k_cu_de8b5ff6_400844cuda3std3__45__cpo5beginE - _ZN40_INTERNAL_d963f8e3_4_k_cu_de8b5ff6_400844cuda3std6ranges3__45__cpo9iter_moveE)
_ZN40_INTERNAL_d963f8e3_4_k_cu_de8b5ff6_400844cuda3std6ranges3__45__cpo9iter_moveE:
	.zero		1
	.type		_ZN40_INTERNAL_d963f8e3_4_k_cu_de8b5ff6_400844cuda3std3__45__cpo5beginE,@object
	.size		_ZN40_INTERNAL_d963f8e3_4_k_cu_de8b5ff6_400844cuda3std3__45__cpo5beginE,(_ZN40_INTERNAL_d963f8e3_4_k_cu_de8b5ff6_400844cuda3std3__442_GLOBAL__N__d963f8e3_4_k_cu_de8b5ff6_400846ignoreE - _ZN40_INTERNAL_d963f8e3_4_k_cu_de8b5ff6_400844cuda3std3__45__cpo5beginE)
_ZN40_INTERNAL_d963f8e3_4_k_cu_de8b5ff6_400844cuda3std3__45__cpo5beginE:
	.zero		1
	.type		_ZN40_INTERNAL_d963f8e3_4_k_cu_de8b5ff6_400844cuda3std3__442_GLOBAL__N__d963f8e3_4_k_cu_de8b5ff6_400846ignoreE,@object
	.size		_ZN40_INTERNAL_d963f8e3_4_k_cu_de8b5ff6_400844cuda3std3__442_GLOBAL__N__d963f8e3_4_k_cu_de8b5ff6_400846ignoreE,(_ZN40_INTERNAL_d963f8e3_4_k_cu_de8b5ff6_400844cute7productE - _ZN40_INTERNAL_d963f8e3_4_k_cu_de8b5ff6_400844cuda3std3__442_GLOBAL__N__d963f8e3_4_k_cu_de8b5ff6_400846ignoreE)
_ZN40_INTERNAL_d963f8e3_4_k_cu_de8b5ff6_400844cuda3std3__442_GLOBAL__N__d963f8e3_4_k_cu_de8b5ff6_400846ignoreE:
	.zero		1
	.type		_ZN40_INTERNAL_d963f8e3_4_k_cu_de8b5ff6_400844cute7productE,@object
	.size		_ZN40_INTERNAL_d963f8e3_4_k_cu_de8b5ff6_400844cute7productE,(_ZN40_INTERNAL_d963f8e3_4_k_cu_de8b5ff6_400844cuda3std3__45__cpo3endE - _ZN40_INTERNAL_d963f8e3_4_k_cu_de8b5ff6_400844cute7productE)
_ZN40_INTERNAL_d963f8e3_4_k_cu_de8b5ff6_400844cute7productE:
	.zero		1
	.type		_ZN40_INTERNAL_d963f8e3_4_k_cu_de8b5ff6_400844cuda3std3__45__cpo3endE,@object
	.size		_ZN40_INTERNAL_d963f8e3_4_k_cu_de8b5ff6_400844cuda3std3__45__cpo3endE,(_ZN40_INTERNAL_d963f8e3_4_k_cu_de8b5ff6_400844cuda3std3__419piecewise_constructE - _ZN40_INTERNAL_d963f8e3_4_k_cu_de8b5ff6_400844cuda3std3__45__cpo3endE)
_ZN40_INTERNAL_d963f8e3_4_k_cu_de8b5ff6_400844cuda3std3__45__cpo3endE:
	.zero		1
	.type		_ZN40_INTERNAL_d963f8e3_4_k_cu_de8b5ff6_400844cuda3std3__419piecewise_constructE,@object
	.size		_ZN40_INTERNAL_d963f8e3_4_k_cu_de8b5ff6_400844cuda3std3__419piecewise_constructE,(_ZN40_INTERNAL_d963f8e3_4_k_cu_de8b5ff6_400844cuda3std3__45__cpo4cendE - _ZN40_INTERNAL_d963f8e3_4_k_cu_de8b5ff6_400844cuda3std3__419piecewise_constructE)
_ZN40_INTERNAL_d963f8e3_4_k_cu_de8b5ff6_400844cuda3std3__419piecewise_constructE:
	.zero		1
	.type		_ZN40_INTERNAL_d963f8e3_4_k_cu_de8b5ff6_400844cuda3std3__45__cpo4cendE,@object
	.size		_ZN40_INTERNAL_d963f8e3_4_k_cu_de8b5ff6_400844cuda3std3__45__cpo4cendE,(_ZN40_INTERNAL_d963f8e3_4_k_cu_de8b5ff6_400844cuda3std6ranges3__45__cpo4swapE - _ZN40_INTERNAL_d963f8e3_4_k_cu_de8b5ff6_400844cuda3std3__45__cpo4cendE)
_ZN40_INTERNAL_d963f8e3_4_k_cu_de8b5ff6_400844cuda3std3__45__cpo4cendE:
	.zero		1
	.type		_ZN40_INTERNAL_d963f8e3_4_k_cu_de8b5ff6_400844cuda3std6ranges3__45__cpo4swapE,@object
	.size		_ZN40_INTERNAL_d963f8e3_4_k_cu_de8b5ff6_400844cuda3std6ranges3__45__cpo4swapE,(.L_10 - _ZN40_INTERNAL_d963f8e3_4_k_cu_de8b5ff6_400844cuda3std6ranges3__45__cpo4swapE)
_ZN40_INTERNAL_d963f8e3_4_k_cu_de8b5ff6_400844cuda3std6ranges3__45__cpo4swapE:
	.zero		1
.L_10:


//--------------------- .nv.constant0._ZN7cutlass13device_kernelINS_4gemm6kernel13GemmUniversalIN4cute5tupleIJiiiiEEENS1_10collective13CollectiveMmaINS1_35MainloopSm100TmaUmmaWarpSpecializedILi6ELi2ELi4ENS5_IJNS4_1CILi1EEENSA_ILi8EEESB_EEEEENS5_IJNSA_ILi128EEESF_NSA_ILi64EEEEEENS_6half_tENS5_IJSB_llEEESI_SJ_NS4_8TiledMMAINS4_8MMA_AtomIJNS4_20SM100_MMA_F16BF16_SSISI_SI_fLi128ELi128ELNS4_4UMMA5MajorE1ELSO_1ELNSN_7ScaleInE0ELSP_0EEEEEENS4_6LayoutINS5_IJSB_SB_SB_EEENS5_IJNSA_ILi0EEESU_SU_EEEEENS5_IJNS4_10UnderscoreESX_SX_EEEEENS4_23SM90_TMA_LOAD_MULTICASTENS4_14ComposedLayoutINS4_7SwizzleILi3ELi4ELi3EEENS4_18smem_ptr_flag_bitsILi16EEENSS_INS5_IJSG_SC_EEENS5_IJSB_SG_EEEEEEEvNS4_8identityENS4_13SM90_TMA_LOADES19_vS1A_EENS_8epilogue10collective18CollectiveEpilogueINS1D_23Sm100TmaWarpSpecializedILi4ELi2ELi32ELb1ELb0EEEJSH_NS5_IJNSS_ISF_SB_EENSS_INSA_ILi32EEESB_EEEEESI_NS5_IJlSB_lEEESI_S1M_NS1D_6fusion15FusionCallbacksIS1H_NS1N_17LinearCombinationISI_fSI_fLNS_15FloatRoundStyleE2EEESH_S1L_JEEENS4_5SM1004TMEM4LOAD26SM100_TMEM_LOAD_32dp32b32xES1B_NS11_INS12_ILi2ELi4ELi3EEES15_NSS_INS5_IJSC_S1J_EEENS5_IJS1J_SB_EEEEEEENS4_39AutoVectorizingCopyWithAssumedAlignmentILi128EEENS4_14SM90_TMA_STOREES21_S23_S23_EEEvvEEEEvNT_6ParamsE --------------------------
	.section	.nv.constant0._ZN7cutlass13device_kernelINS_4gemm6kernel13GemmUniversalIN4cute5tupleIJiiiiEEENS1_10collective13CollectiveMmaINS1_35MainloopSm100TmaUmmaWarpSpecializedILi6ELi2ELi4ENS5_IJNS4_1CILi1EEENSA_ILi8EEESB_EEEEENS5_IJNSA_ILi128EEESF_NSA_ILi64EEEEEENS_6half_tENS5_IJSB_llEEESI_SJ_NS4_8TiledMMAINS4_8MMA_AtomIJNS4_20SM100_MMA_F16BF16_SSISI_SI_fLi128ELi128ELNS4_4UMMA5MajorE1ELSO_1ELNSN_7ScaleInE0ELSP_0EEEEEENS4_6LayoutINS5_IJSB_SB_SB_EEENS5_IJNSA_ILi0EEESU_SU_EEEEENS5_IJNS4_10UnderscoreESX_SX_EEEEENS4_23SM90_TMA_LOAD_MULTICASTENS4_14ComposedLayoutINS4_7SwizzleILi3ELi4ELi3EEENS4_18smem_ptr_flag_bitsILi16EEENSS_INS5_IJSG_SC_EEENS5_IJSB_SG_EEEEEEEvNS4_8identityENS4_13SM90_TMA_LOADES19_vS1A_EENS_8epilogue10collective18CollectiveEpilogueINS1D_23Sm100TmaWarpSpecializedILi4ELi2ELi32ELb1ELb0EEEJSH_NS5_IJNSS_ISF_SB_EENSS_INSA_ILi32EEESB_EEEEESI_NS5_IJlSB_lEEESI_S1M_NS1D_6fusion15FusionCallbacksIS1H_NS1N_17LinearCombinationISI_fSI_fLNS_15FloatRoundStyleE2EEESH_S1L_JEEENS4_5SM1004TMEM4LOAD26SM100_TMEM_LOAD_32dp32b32xES1B_NS11_INS12_ILi2ELi4ELi3EEES15_NSS_INS5_IJSC_S1J_EEENS5_IJS1J_SB_EEEEEEENS4_39AutoVectorizingCopyWithAssumedAlignmentILi128EEENS4_14SM90_TMA_STOREES21_S23_S23_EEEvvEEEEvNT_6ParamsE,"a",@progbits
	.sectionflags	@""
	.align	4
.nv.constant0._ZN7cutlass13device_kernelINS_4gemm6kernel13GemmUniversalIN4cute5tupleIJiiiiEEENS1_10collective13CollectiveMmaINS1_35MainloopSm100TmaUmmaWarpSpecializedILi6ELi2ELi4ENS5_IJNS4_1CILi1EEENSA_ILi8EEESB_EEEEENS5_IJNSA_ILi128EEESF_NSA_ILi64EEEEEENS_6half_tENS5_IJSB_llEEESI_SJ_NS4_8TiledMMAINS4_8MMA_AtomIJNS4_20SM100_MMA_F16BF16_SSISI_SI_fLi128ELi128ELNS4_4UMMA5MajorE1ELSO_1ELNSN_7ScaleInE0ELSP_0EEEEEENS4_6LayoutINS5_IJSB_SB_SB_EEENS5_IJNSA_ILi0EEESU_SU_EEEEENS5_IJNS4_10UnderscoreESX_SX_EEEEENS4_23SM90_TMA_LOAD_MULTICASTENS4_14ComposedLayoutINS4_7SwizzleILi3ELi4ELi3EEENS4_18smem_ptr_flag_bitsILi16EEENSS_INS5_IJSG_SC_EEENS5_IJSB_SG_EEEEEEEvNS4_8identityENS4_13SM90_TMA_LOADES19_vS1A_EENS_8epilogue10collective18CollectiveEpilogueINS1D_23Sm100TmaWarpSpecializedILi4ELi2ELi32ELb1ELb0EEEJSH_NS5_IJNSS_ISF_SB_EENSS_INSA_ILi32EEESB_EEEEESI_NS5_IJlSB_lEEESI_S1M_NS1D_6fusion15FusionCallbacksIS1H_NS1N_17LinearCombinationISI_fSI_fLNS_15FloatRoundStyleE2EEESH_S1L_JEEENS4_5SM1004TMEM4LOAD26SM100_TMEM_LOAD_32dp32b32xES1B_NS11_INS12_ILi2ELi4ELi3EEES15_NSS_INS5_IJSC_S1J_EEENS5_IJS1J_SB_EEEEEEENS4_39AutoVectorizingCopyWithAssumedAlignmentILi128EEENS4_14SM90_TMA_STOREES21_S23_S23_EEEvvEEEEvNT_6ParamsE:
	.zero		2944


//--------------------- SYMBOLS --------------------------

	.type		.nv.reservedSmem.offset0,@object
	.size		.nv.reservedSmem.offset0,0x4
	.type		.nv.reservedSmem.cap,@object
	.size		.nv.reservedSmem.cap,0x4
	.type		__assertfail,@function
